// auto-generated by cutlass_sweep.conv — config: {"arch": "sm_90", "cluster_m": 2, "cluster_n": 1, "conv_kind": "fprop", "dtype": "bf16", "ndim": 3, "tile_k": 32, "tile_m": 256, "tile_n": 64}
#include "cutlass/cutlass.h"
#include "cute/tensor.hpp"
#include "cutlass/kernel_hardware_info.hpp"
#include "cutlass/conv/convolution.h"
#include "cutlass/conv/dispatch_policy.hpp"
#include "cutlass/conv/collective/collective_builder.hpp"
#include "cutlass/conv/kernel/conv_universal.hpp"
#include "cutlass/conv/device/conv_universal_adapter.hpp"
#include "cutlass/epilogue/collective/collective_builder.hpp"

using namespace cute;
using Elem = cutlass::bfloat16_t;
using Acc  = float;
using LayoutAB = cutlass::layout::TensorNDHWC;
using LayoutC  = cutlass::layout::TensorNDHWC;
constexpr auto ConvOp = cutlass::conv::Operator::kFprop;
using TileShape    = Shape<_256, _64, Shape<_32>>;
using ClusterShape = Shape<_2, _1, _1>;

using CollectiveEpilogue = typename cutlass::epilogue::collective::CollectiveBuilder<
    cutlass::arch::Sm90, cutlass::arch::OpClassTensorOp,
    TileShape, ClusterShape,
    cutlass::epilogue::collective::EpilogueTileAuto,
    Acc, Acc,
    Elem, LayoutC, 128 / cutlass::sizeof_bits<Elem>::value,
    Elem, LayoutC, 128 / cutlass::sizeof_bits<Elem>::value,
    cutlass::epilogue::collective::EpilogueScheduleAuto
  >::CollectiveOp;

using CollectiveMainloop = typename cutlass::conv::collective::CollectiveBuilder<
    cutlass::arch::Sm90, cutlass::arch::OpClassTensorOp, ConvOp,
    Elem, LayoutAB, 128 / cutlass::sizeof_bits<Elem>::value,
    Elem, LayoutAB, 128 / cutlass::sizeof_bits<Elem>::value,
    Acc,
    TileShape, ClusterShape,
    cutlass::conv::collective::StageCountAutoCarveout<
        static_cast<int>(sizeof(typename CollectiveEpilogue::SharedStorage))>,
    cutlass::conv::collective::KernelScheduleAuto
  >::CollectiveOp;

using ProblemShape = cutlass::conv::ConvProblemShape<
    ConvOp, CollectiveMainloop::DispatchPolicy::NumSpatialDimensions>;
using ConvKernel = cutlass::conv::kernel::ConvUniversal<
    ProblemShape, CollectiveMainloop, CollectiveEpilogue>;
using Conv = cutlass::conv::device::ConvUniversalAdapter<ConvKernel>;

auto* _anchor = &cutlass::device_kernel<ConvKernel>;


// ===== COMPILED SASS (sm_90a) =====

	.target	sm_90a

	.elftype	@"ET_EXEC"


//--------------------- .note.nv.tkinfo           --------------------------
	.section	.note.nv.tkinfo,"",@"SHT_NOTE"
	.sectionflags	@"SHF_NOTE_NV_TKINFO"
	.tkinfo
        /*0018*/ 	.word	0x00000002
        /*0030*/ 	.string	""
        /*0030*/ 	.string	"ptxas"
        /*0030*/ 	.string	"Cuda compilation tools, release 13.0, V13.0.88"
        /*0030*/ 	.string	"Build cuda_13.0.r13.0/compiler.36424714_0"
        /*0030*/ 	.string	"-arch sm_90a -m 64 "



//--------------------- .note.nv.cuinfo           --------------------------
	.section	.note.nv.cuinfo,"",@"SHT_NOTE"
	.sectionflags	@"SHF_NOTE_NV_CUINFO"
        /*0018*/ 	.short	0x0002
        /*001a*/ 	.short	0x005a
        /*001c*/ 	.short	0x0082
	.zero		2


//--------------------- .nv.info                  --------------------------
	.section	.nv.info,"",@"SHT_CUDA_INFO"
	.align	4


	//----- nvinfo : EIATTR_REGCOUNT
	.align		4
        /*0000*/ 	.byte	0x04, 0x2f
        /*0002*/ 	.short	(.L_12 - .L_11)
	.align		4
.L_11:
        /*0004*/ 	.word	index@(_ZN7cutlass13device_kernelINS_4conv6kernel13ConvUniversalINS1_16ConvProblemShapeILNS1_8OperatorE0ELi3EEENS1_10collective14CollectiveConvINS1_46MainloopSm90TmaGmmaWarpSpecializedImplicitGemmILS5_0ELi11ELi3EN4cute5tupleIJNSA_1CILi2EEENSC_ILi1EEESE_EEENS1_36KernelImplicitTmaWarpSpecializedSm90ELi1EEENSB_IJNSC_ILi256EEENSC_ILi64EEENSB_IJNSC_ILi32EEEEEEEEENS_10bfloat16_tESN_NSA_8TiledMMAINSA_8MMA_AtomIJNSA_4SM904GMMA27MMA_64x64x16_F32BF16BF16_SSILNSR_5MajorE0ELST_0ELNSR_7ScaleInE1ELSU_1EEEEEENSA_6LayoutINSB_IJSE_SE_SE_EEENSB_IJNSC_ILi0EEESZ_SZ_EEEEENSB_IJNSA_10UnderscoreES12_S12_EEEEENS7_6detail26Sm90ImplicitGemmTileTraitsINSA_20SM90_TMA_LOAD_IM2COLENSA_14ComposedLayoutINSA_7SwizzleILi2ELi4ELi3EEENSA_18smem_ptr_flag_bitsILi16EEENSX_INSB_IJNSB_IJNSC_ILi8EEESK_EEENSB_IJSK_SE_EEENSB_IJSE_NSC_ILi11EEEEEEEEENSB_IJNSB_IJSK_SI_EEENSB_IJSE_SZ_EEENSB_IJSZ_NSC_ILi8192EEEEEEEEEEEEEvEENS16_INSA_23SM90_TMA_LOAD_MULTICASTENS18_IS1A_S1C_NSX_INSB_IJNSB_IJS1D_S1D_EEES1F_S1H_EEENSB_IJS1J_S1K_NSB_IJSZ_NSC_ILi2048EEEEEEEEEEEEEvEEEENS_8epilogue10collective6detail29Sm90TmaWarpSpecializedAdapterINS22_15DefaultEpilogueISN_NSB_IJNSB_IJllllEEESE_SZ_EEES27_NS21_6thread17LinearCombinationISN_Li1EffLNS28_9ScaleType4KindE0ELNS_15FloatRoundStyleE2ESN_EENS_4gemm15EpilogueDefaultEEEEEvvEEEEvNT_6ParamsE)
        /*0008*/ 	.word	0x0000009a


	//----- nvinfo : EIATTR_FRAME_SIZE
	.align		4
.L_12:
        /*000c*/ 	.byte	0x04, 0x11
        /*000e*/ 	.short	(.L_14 - .L_13)
	.align		4
.L_13:
        /*0010*/ 	.word	index@(_ZN7cutlass13device_kernelINS_4conv6kernel13ConvUniversalINS1_16ConvProblemShapeILNS1_8OperatorE0ELi3EEENS1_10collective14CollectiveConvINS1_46MainloopSm90TmaGmmaWarpSpecializedImplicitGemmILS5_0ELi11ELi3EN4cute5tupleIJNSA_1CILi2EEENSC_ILi1EEESE_EEENS1_36KernelImplicitTmaWarpSpecializedSm90ELi1EEENSB_IJNSC_ILi256EEENSC_ILi64EEENSB_IJNSC_ILi32EEEEEEEEENS_10bfloat16_tESN_NSA_8TiledMMAINSA_8MMA_AtomIJNSA_4SM904GMMA27MMA_64x64x16_F32BF16BF16_SSILNSR_5MajorE0ELST_0ELNSR_7ScaleInE1ELSU_1EEEEEENSA_6LayoutINSB_IJSE_SE_SE_EEENSB_IJNSC_ILi0EEESZ_SZ_EEEEENSB_IJNSA_10UnderscoreES12_S12_EEEEENS7_6detail26Sm90ImplicitGemmTileTraitsINSA_20SM90_TMA_LOAD_IM2COLENSA_14ComposedLayoutINSA_7SwizzleILi2ELi4ELi3EEENSA_18smem_ptr_flag_bitsILi16EEENSX_INSB_IJNSB_IJNSC_ILi8EEESK_EEENSB_IJSK_SE_EEENSB_IJSE_NSC_ILi11EEEEEEEEENSB_IJNSB_IJSK_SI_EEENSB_IJSE_SZ_EEENSB_IJSZ_NSC_ILi8192EEEEEEEEEEEEEvEENS16_INSA_23SM90_TMA_LOAD_MULTICASTENS18_IS1A_S1C_NSX_INSB_IJNSB_IJS1D_S1D_EEES1F_S1H_EEENSB_IJS1J_S1K_NSB_IJSZ_NSC_ILi2048EEEEEEEEEEEEEvEEEENS_8epilogue10collective6detail29Sm90TmaWarpSpecializedAdapterINS22_15DefaultEpilogueISN_NSB_IJNSB_IJllllEEESE_SZ_EEES27_NS21_6thread17LinearCombinationISN_Li1EffLNS28_9ScaleType4KindE0ELNS_15FloatRoundStyleE2ESN_EENS_4gemm15EpilogueDefaultEEEEEvvEEEEvNT_6ParamsE)
        /*0014*/ 	.word	0x00000000


	//----- nvinfo : EIATTR_MIN_STACK_SIZE
	.align		4
.L_14:
        /*0018*/ 	.byte	0x04, 0x12
        /*001a*/ 	.short	(.L_16 - .L_15)
	.align		4
.L_15:
        /*001c*/ 	.word	index@(_ZN7cutlass13device_kernelINS_4conv6kernel13ConvUniversalINS1_16ConvProblemShapeILNS1_8OperatorE0ELi3EEENS1_10collective14CollectiveConvINS1_46MainloopSm90TmaGmmaWarpSpecializedImplicitGemmILS5_0ELi11ELi3EN4cute5tupleIJNSA_1CILi2EEENSC_ILi1EEESE_EEENS1_36KernelImplicitTmaWarpSpecializedSm90ELi1EEENSB_IJNSC_ILi256EEENSC_ILi64EEENSB_IJNSC_ILi32EEEEEEEEENS_10bfloat16_tESN_NSA_8TiledMMAINSA_8MMA_AtomIJNSA_4SM904GMMA27MMA_64x64x16_F32BF16BF16_SSILNSR_5MajorE0ELST_0ELNSR_7ScaleInE1ELSU_1EEEEEENSA_6LayoutINSB_IJSE_SE_SE_EEENSB_IJNSC_ILi0EEESZ_SZ_EEEEENSB_IJNSA_10UnderscoreES12_S12_EEEEENS7_6detail26Sm90ImplicitGemmTileTraitsINSA_20SM90_TMA_LOAD_IM2COLENSA_14ComposedLayoutINSA_7SwizzleILi2ELi4ELi3EEENSA_18smem_ptr_flag_bitsILi16EEENSX_INSB_IJNSB_IJNSC_ILi8EEESK_EEENSB_IJSK_SE_EEENSB_IJSE_NSC_ILi11EEEEEEEEENSB_IJNSB_IJSK_SI_EEENSB_IJSE_SZ_EEENSB_IJSZ_NSC_ILi8192EEEEEEEEEEEEEvEENS16_INSA_23SM90_TMA_LOAD_MULTICASTENS18_IS1A_S1C_NSX_INSB_IJNSB_IJS1D_S1D_EEES1F_S1H_EEENSB_IJS1J_S1K_NSB_IJSZ_NSC_ILi2048EEEEEEEEEEEEEvEEEENS_8epilogue10collective6detail29Sm90TmaWarpSpecializedAdapterINS22_15DefaultEpilogueISN_NSB_IJNSB_IJllllEEESE_SZ_EEES27_NS21_6thread17LinearCombinationISN_Li1EffLNS28_9ScaleType4KindE0ELNS_15FloatRoundStyleE2ESN_EENS_4gemm15EpilogueDefaultEEEEEvvEEEEvNT_6ParamsE)
        /*0020*/ 	.word	0x00000000
.L_16:


//--------------------- .nv.compat                --------------------------
	.section	.nv.compat,"",@"SHT_CUDA_COMPAT_INFO"
	.align	4
        /*0000*/ 	.byte	0x02, 0x09, 0x01, 0x00, 0x02, 0x02, 0x04, 0x00, 0x02, 0x05, 0x05, 0x00, 0x03, 0x07, 0x01, 0x01
        /*0010*/ 	.byte	0x02, 0x03, 0x01, 0x00, 0x02, 0x06, 0x01, 0x00, 0x04, 0x0b, 0x08, 0x00, 0x00, 0x00, 0x00, 0x00
        /*0020*/ 	.byte	0x00, 0x00, 0x00, 0x00


//--------------------- .nv.info._ZN7cutlass13device_kernelINS_4conv6kernel13ConvUniversalINS1_16ConvProblemShapeILNS1_8OperatorE0ELi3EEENS1_10collective14CollectiveConvINS1_46MainloopSm90TmaGmmaWarpSpecializedImplicitGemmILS5_0ELi11ELi3EN4cute5tupleIJNSA_1CILi2EEENSC_ILi1EEESE_EEENS1_36KernelImplicitTmaWarpSpecializedSm90ELi1EEENSB_IJNSC_ILi256EEENSC_ILi64EEENSB_IJNSC_ILi32EEEEEEEEENS_10bfloat16_tESN_NSA_8TiledMMAINSA_8MMA_AtomIJNSA_4SM904GMMA27MMA_64x64x16_F32BF16BF16_SSILNSR_5MajorE0ELST_0ELNSR_7ScaleInE1ELSU_1EEEEEENSA_6LayoutINSB_IJSE_SE_SE_EEENSB_IJNSC_ILi0EEESZ_SZ_EEEEENSB_IJNSA_10UnderscoreES12_S12_EEEEENS7_6detail26Sm90ImplicitGemmTileTraitsINSA_20SM90_TMA_LOAD_IM2COLENSA_14ComposedLayoutINSA_7SwizzleILi2ELi4ELi3EEENSA_18smem_ptr_flag_bitsILi16EEENSX_INSB_IJNSB_IJNSC_ILi8EEESK_EEENSB_IJSK_SE_EEENSB_IJSE_NSC_ILi11EEEEEEEEENSB_IJNSB_IJSK_SI_EEENSB_IJSE_SZ_EEENSB_IJSZ_NSC_ILi8192EEEEEEEEEEEEEvEENS16_INSA_23SM90_TMA_LOAD_MULTICASTENS18_IS1A_S1C_NSX_INSB_IJNSB_IJS1D_S1D_EEES1F_S1H_EEENSB_IJS1J_S1K_NSB_IJSZ_NSC_ILi2048EEEEEEEEEEEEEvEEEENS_8epilogue10collective6detail29Sm90TmaWarpSpecializedAdapterINS22_15DefaultEpilogueISN_NSB_IJNSB_IJllllEEESE_SZ_EEES27_NS21_6thread17LinearCombinationISN_Li1EffLNS28_9ScaleType4KindE0ELNS_15FloatRoundStyleE2ESN_EENS_4gemm15EpilogueDefaultEEEEEvvEEEEvNT_6ParamsE --------------------------
	.section	.nv.info._ZN7cutlass13device_kernelINS_4conv6kernel13ConvUniversalINS1_16ConvProblemShapeILNS1_8OperatorE0ELi3EEENS1_10collective14CollectiveConvINS1_46MainloopSm90TmaGmmaWarpSpecializedImplicitGemmILS5_0ELi11ELi3EN4cute5tupleIJNSA_1CILi2EEENSC_ILi1EEESE_EEENS1_36KernelImplicitTmaWarpSpecializedSm90ELi1EEENSB_IJNSC_ILi256EEENSC_ILi64EEENSB_IJNSC_ILi32EEEEEEEEENS_10bfloat16_tESN_NSA_8TiledMMAINSA_8MMA_AtomIJNSA_4SM904GMMA27MMA_64x64x16_F32BF16BF16_SSILNSR_5MajorE0ELST_0ELNSR_7ScaleInE1ELSU_1EEEEEENSA_6LayoutINSB_IJSE_SE_SE_EEENSB_IJNSC_ILi0EEESZ_SZ_EEEEENSB_IJNSA_10UnderscoreES12_S12_EEEEENS7_6detail26Sm90ImplicitGemmTileTraitsINSA_20SM90_TMA_LOAD_IM2COLENSA_14ComposedLayoutINSA_7SwizzleILi2ELi4ELi3EEENSA_18smem_ptr_flag_bitsILi16EEENSX_INSB_IJNSB_IJNSC_ILi8EEESK_EEENSB_IJSK_SE_EEENSB_IJSE_NSC_ILi11EEEEEEEEENSB_IJNSB_IJSK_SI_EEENSB_IJSE_SZ_EEENSB_IJSZ_NSC_ILi8192EEEEEEEEEEEEEvEENS16_INSA_23SM90_TMA_LOAD_MULTICASTENS18_IS1A_S1C_NSX_INSB_IJNSB_IJS1D_S1D_EEES1F_S1H_EEENSB_IJS1J_S1K_NSB_IJSZ_NSC_ILi2048EEEEEEEEEEEEEvEEEENS_8epilogue10collective6detail29Sm90TmaWarpSpecializedAdapterINS22_15DefaultEpilogueISN_NSB_IJNSB_IJllllEEESE_SZ_EEES27_NS21_6thread17LinearCombinationISN_Li1EffLNS28_9ScaleType4KindE0ELNS_15FloatRoundStyleE2ESN_EENS_4gemm15EpilogueDefaultEEEEEvvEEEEvNT_6ParamsE,"",@"SHT_CUDA_INFO"
	.sectionflags	@""
	.align	4


	//----- nvinfo : EIATTR_CUDA_API_VERSION
	.align		4
        /*0000*/ 	.byte	0x04, 0x37
        /*0002*/ 	.short	(.L_18 - .L_17)
.L_17:
        /*0004*/ 	.word	0x00000082


	//----- nvinfo : EIATTR_KPARAM_INFO
	.align		4
.L_18:
        /*0008*/ 	.byte	0x04, 0x17
        /*000a*/ 	.short	(.L_20 - .L_19)
.L_19:
        /*000c*/ 	.word	0x00000000
        /*0010*/ 	.short	0x0000
        /*0012*/ 	.short	0x0070
        /*0014*/ 	.byte	0x00, 0xf0, 0x01, 0x10


	//----- nvinfo : EIATTR_SPARSE_MMA_MASK
	.align		4
.L_20:
        /*0018*/ 	.byte	0x03, 0x50
        /*001a*/ 	.short	0x0000


	//----- nvinfo : EIATTR_MAXREG_COUNT
	.align		4
        /*001c*/ 	.byte	0x03, 0x1b
        /*001e*/ 	.short	0x00ff


	//----- nvinfo : EIATTR_NUM_BARRIERS
	.align		4
        /*0020*/ 	.byte	0x02, 0x4c
        /*0022*/ 	.byte	0x01
	.zero		1


	//----- nvinfo : EIATTR_MERCURY_ISA_VERSION
	.align		4
        /*0024*/ 	.byte	0x03, 0x5f
        /*0026*/ 	.short	0x0101


	//----- nvinfo : EIATTR_COOP_GROUP_MASK_REGIDS
	.align		4
        /*0028*/ 	.byte	0x04, 0x29
        /*002a*/ 	.short	(.L_22 - .L_21)


	//   ....[0]....
.L_21:
        /*002c*/ 	.word	0xffffffff


	//   ....[1]....
        /*0030*/ 	.word	0xffffffff


	//   ....[2]....
        /*0034*/ 	.word	0xffffffff


	//   ....[3]....
        /*0038*/ 	.word	0xffffffff


	//----- nvinfo : EIATTR_COOP_GROUP_INSTR_OFFSETS
	.align		4
.L_22:
        /*003c*/ 	.byte	0x04, 0x28
        /*003e*/ 	.short	(.L_24 - .L_23)


	//   ....[0]....
.L_23:
        /*0040*/ 	.word	0x00000070


	//   ....[1]....
        /*0044*/ 	.word	0x00000080


	//   ....[2]....
        /*0048*/ 	.word	0x00000140


	//   ....[3]....
        /*004c*/ 	.word	0x000007b0


	//----- nvinfo : EIATTR_MBARRIER_INSTR_OFFSETS
	.align		4
.L_24:
        /*0050*/ 	.byte	0x04, 0x39
        /*0052*/ 	.short	(.L_26 - .L_25)


	//   ....[0]....
.L_25:
        /*0054*/ 	.word	0x00000310
        /*0058*/ 	.word	0x000000ff
        /*005c*/ 	.word	0x00037000
        /*0060*/ 	.short	0x0100
        /*0062*/ 	.byte	0x08
	.zero		1


	//   ....[1]....
        /*0064*/ 	.word	0x00000320
        /*0068*/ 	.word	0x000000ff
        /*006c*/ 	.word	0x00037058
        /*0070*/ 	.short	0x0100
        /*0072*/ 	.byte	0x08
	.zero		1


	//   ....[2]....
        /*0074*/ 	.word	0x00000330
        /*0078*/ 	.word	0x000000ff
        /*007c*/ 	.word	0x00037008
        /*0080*/ 	.short	0x0100
        /*0082*/ 	.byte	0x08
	.zero		1


	//   ....[3]....
        /*0084*/ 	.word	0x00000340
        /*0088*/ 	.word	0x000000ff
        /*008c*/ 	.word	0x00037060
        /*0090*/ 	.short	0x0100
        /*0092*/ 	.byte	0x08
	.zero		1


	//   ....[4]....
        /*0094*/ 	.word	0x00000350
        /*0098*/ 	.word	0x000000ff
        /*009c*/ 	.word	0x00037010
        /*00a0*/ 	.short	0x0100
        /*00a2*/ 	.byte	0x08
	.zero		1


	//   ....[5]....
        /*00a4*/ 	.word	0x00000360
        /*00a8*/ 	.word	0x000000ff
        /*00ac*/ 	.word	0x00037068
        /*00b0*/ 	.short	0x0100
        /*00b2*/ 	.byte	0x08
	.zero		1


	//   ....[6]....
        /*00b4*/ 	.word	0x00000370
        /*00b8*/ 	.word	0x000000ff
        /*00bc*/ 	.word	0x00037018
        /*00c0*/ 	.short	0x0100
        /*00c2*/ 	.byte	0x08
	.zero		1


	//   ....[7]....
        /*00c4*/ 	.word	0x00000380
        /*00c8*/ 	.word	0x000000ff
        /*00cc*/ 	.word	0x00037070
        /*00d0*/ 	.short	0x0100
        /*00d2*/ 	.byte	0x08
	.zero		1


	//   ....[8]....
        /*00d4*/ 	.word	0x00000390
        /*00d8*/ 	.word	0x000000ff
        /*00dc*/ 	.word	0x00037020
        /*00e0*/ 	.short	0x0100
        /*00e2*/ 	.byte	0x08
	.zero		1


	//   ....[9]....
        /*00e4*/ 	.word	0x000003a0
        /*00e8*/ 	.word	0x000000ff
        /*00ec*/ 	.word	0x00037078
        /*00f0*/ 	.short	0x0100
        /*00f2*/ 	.byte	0x08
	.zero		1


	//   ....[10]....
        /*00f4*/ 	.word	0x000003b0
        /*00f8*/ 	.word	0x000000ff
        /*00fc*/ 	.word	0x00037028
        /*0100*/ 	.short	0x0100
        /*0102*/ 	.byte	0x08
	.zero		1


	//   ....[11]....
        /*0104*/ 	.word	0x000003c0
        /*0108*/ 	.word	0x000000ff
        /*010c*/ 	.word	0x00037080
        /*0110*/ 	.short	0x0100
        /*0112*/ 	.byte	0x08
	.zero		1


	//   ....[12]....
        /*0114*/ 	.word	0x000003d0
        /*0118*/ 	.word	0x000000ff
        /*011c*/ 	.word	0x00037030
        /*0120*/ 	.short	0x0100
        /*0122*/ 	.byte	0x08
	.zero		1


	//   ....[13]....
        /*0124*/ 	.word	0x000003e0
        /*0128*/ 	.word	0x000000ff
        /*012c*/ 	.word	0x00037088
        /*0130*/ 	.short	0x0100
        /*0132*/ 	.byte	0x08
	.zero		1


	//   ....[14]....
        /*0134*/ 	.word	0x000003f0
        /*0138*/ 	.word	0x000000ff
        /*013c*/ 	.word	0x00037038
        /*0140*/ 	.short	0x0100
        /*0142*/ 	.byte	0x08
	.zero		1


	//   ....[15]....
        /*0144*/ 	.word	0x00000400
        /*0148*/ 	.word	0x000000ff
        /*014c*/ 	.word	0x00037090
        /*0150*/ 	.short	0x0100
        /*0152*/ 	.byte	0x08
	.zero		1


	//   ....[16]....
        /*0154*/ 	.word	0x00000410
        /*0158*/ 	.word	0x000000ff
        /*015c*/ 	.word	0x00037040
        /*0160*/ 	.short	0x0100
        /*0162*/ 	.byte	0x08
	.zero		1


	//   ....[17]....
        /*0164*/ 	.word	0x00000420
        /*0168*/ 	.word	0x000000ff
        /*016c*/ 	.word	0x00037098
        /*0170*/ 	.short	0x0100
        /*0172*/ 	.byte	0x08
	.zero		1


	//   ....[18]....
        /*0174*/ 	.word	0x00000430
        /*0178*/ 	.word	0x000000ff
        /*017c*/ 	.word	0x00037048
        /*0180*/ 	.short	0x0100
        /*0182*/ 	.byte	0x08
	.zero		1


	//   ....[19]....
        /*0184*/ 	.word	0x00000440
        /*0188*/ 	.word	0x000000ff
        /*018c*/ 	.word	0x000370a0
        /*0190*/ 	.short	0x0100
        /*0192*/ 	.byte	0x08
	.zero		1


	//   ....[20]....
        /*0194*/ 	.word	0x00000450
        /*0198*/ 	.word	0x000000ff
        /*019c*/ 	.word	0x00037050
        /*01a0*/ 	.short	0x0100
        /*01a2*/ 	.byte	0x08
	.zero		1


	//   ....[21]....
        /*01a4*/ 	.word	0x00000460
        /*01a8*/ 	.word	0x000000ff
        /*01ac*/ 	.word	0x000370a8
        /*01b0*/ 	.short	0x0100
        /*01b2*/ 	.byte	0x08
	.zero		1


	//   ....[22]....
        /*01b4*/ 	.word	0x00001020
        /*01b8*/ 	.word	0x00000008
        /*01bc*/ 	.word	0x00037000
        /*01c0*/ 	.short	0x010a
        /*01c2*/ 	.byte	0x3f
	.zero		1


	//   ....[23]....
        /*01c4*/ 	.word	0x000014a0
        /*01c8*/ 	.word	0x0000000a
        /*01cc*/ 	.word	0x00037000
        /*01d0*/ 	.short	0x010a
        /*01d2*/ 	.byte	0x3f
	.zero		1


	//   ....[24]....
        /*01d4*/ 	.word	0x000017a0
        /*01d8*/ 	.word	0x00000009
        /*01dc*/ 	.word	0x00000000
        /*01e0*/ 	.short	0x0101
        /*01e2*/ 	.byte	0x3f
	.zero		1


	//   ....[25]....
        /*01e4*/ 	.word	0x000019d0
        /*01e8*/ 	.word	0x00000005
        /*01ec*/ 	.word	0x00000000
        /*01f0*/ 	.short	0x0101
        /*01f2*/ 	.byte	0x3f
	.zero		1


	//   ....[26]....
        /*01f4*/ 	.word	0x0000c040
        /*01f8*/ 	.word	0x0000000d
        /*01fc*/ 	.word	0x00037058
        /*0200*/ 	.short	0x010a
        /*0202*/ 	.byte	0x3f
	.zero		1


	//   ....[27]....
        /*0204*/ 	.word	0x0000c850
        /*0208*/ 	.word	0x00000003
        /*020c*/ 	.word	0x00000000
        /*0210*/ 	.short	0x010a
        /*0212*/ 	.byte	0x3f
	.zero		1


	//   ....[28]....
        /*0214*/ 	.word	0x0000c900
        /*0218*/ 	.word	0x00000000
        /*021c*/ 	.word	0x00000000
        /*0220*/ 	.short	0x010a
        /*0222*/ 	.byte	0x3f
	.zero		1


	//   ....[29]....
        /*0224*/ 	.word	0x0000c9b0
        /*0228*/ 	.word	0x00000000
        /*022c*/ 	.word	0x00000000
        /*0230*/ 	.short	0x010a
        /*0232*/ 	.byte	0x3f
	.zero		1


	//   ....[30]....
        /*0234*/ 	.word	0x0000ca60
        /*0238*/ 	.word	0x00000000
        /*023c*/ 	.word	0x00000000
        /*0240*/ 	.short	0x010a
        /*0242*/ 	.byte	0x3f
	.zero		1


	//   ....[31]....
        /*0244*/ 	.word	0x0000cb10
        /*0248*/ 	.word	0x00000000
        /*024c*/ 	.word	0x00000000
        /*0250*/ 	.short	0x010a
        /*0252*/ 	.byte	0x3f
	.zero		1


	//   ....[32]....
        /*0254*/ 	.word	0x0000cbc0
        /*0258*/ 	.word	0x00000000
        /*025c*/ 	.word	0x00000000
        /*0260*/ 	.short	0x010a
        /*0262*/ 	.byte	0x3f
	.zero		1


	//   ....[33]....
        /*0264*/ 	.word	0x0000cc70
        /*0268*/ 	.word	0x00000000
        /*026c*/ 	.word	0x00000000
        /*0270*/ 	.short	0x010a
        /*0272*/ 	.byte	0x3f
	.zero		1


	//   ....[34]....
        /*0274*/ 	.word	0x0000cd20
        /*0278*/ 	.word	0x00000000
        /*027c*/ 	.word	0x00000000
        /*0280*/ 	.short	0x010a
        /*0282*/ 	.byte	0x3f
	.zero		1


	//   ....[35]....
        /*0284*/ 	.word	0x0000cdd0
        /*0288*/ 	.word	0x00000000
        /*028c*/ 	.word	0x00000000
        /*0290*/ 	.short	0x010a
        /*0292*/ 	.byte	0x3f
	.zero		1


	//   ....[36]....
        /*0294*/ 	.word	0x0000ce80
        /*0298*/ 	.word	0x00000000
        /*029c*/ 	.word	0x00000000
        /*02a0*/ 	.short	0x010a
        /*02a2*/ 	.byte	0x3f
	.zero		1


	//   ....[37]....
        /*02a4*/ 	.word	0x0000cf30
        /*02a8*/ 	.word	0x00000005
        /*02ac*/ 	.word	0x00000000
        /*02b0*/ 	.short	0x010a
        /*02b2*/ 	.byte	0x3f
	.zero		1


	//----- nvinfo : EIATTR_NUM_MBARRIERS
	.align		4
.L_26:
        /*02b4*/ 	.byte	0x03, 0x38
        /*02b6*/ 	.short	0x0016


	//----- nvinfo : EIATTR_EXIT_INSTR_OFFSETS
	.align		4
        /*02b8*/ 	.byte	0x04, 0x1c
        /*02ba*/ 	.short	(.L_28 - .L_27)


	//   ....[0]....
.L_27:
        /*02bc*/ 	.word	0x00000b50


	//   ....[1]....
        /*02c0*/ 	.word	0x00001ad0


	//   ....[2]....
        /*02c4*/ 	.word	0x00008b70


	//   ....[3]....
        /*02c8*/ 	.word	0x00008bb0


	//   ....[4]....
        /*02cc*/ 	.word	0x0000be00


	//   ....[5]....
        /*02d0*/ 	.word	0x0000be40


	//   ....[6]....
        /*02d4*/ 	.word	0x0000be60


	//   ....[7]....
        /*02d8*/ 	.word	0x0000c740


	//   ....[8]....
        /*02dc*/ 	.word	0x0000cf60


	//----- nvinfo : EIATTR_MAX_THREADS
	.align		4
.L_28:
        /*02e0*/ 	.byte	0x04, 0x05
        /*02e2*/ 	.short	(.L_30 - .L_29)
.L_29:
        /*02e4*/ 	.word	0x00000100
        /*02e8*/ 	.word	0x00000001
        /*02ec*/ 	.word	0x00000001


	//----- nvinfo : EIATTR_CRS_STACK_SIZE
	.align		4
.L_30:
        /*02f0*/ 	.byte	0x04, 0x1e
        /*02f2*/ 	.short	(.L_32 - .L_31)
.L_31:
        /*02f4*/ 	.word	0x00000000


	//----- nvinfo : EIATTR_CBANK_PARAM_SIZE
	.align		4
.L_32:
        /*02f8*/ 	.byte	0x03, 0x19
        /*02fa*/ 	.short	0x0470


	//----- nvinfo : EIATTR_PARAM_CBANK
	.align		4
        /*02fc*/ 	.byte	0x04, 0x0a
        /*02fe*/ 	.short	(.L_34 - .L_33)
	.align		4
.L_33:
        /*0300*/ 	.word	index@(.nv.constant0._ZN7cutlass13device_kernelINS_4conv6kernel13ConvUniversalINS1_16ConvProblemShapeILNS1_8OperatorE0ELi3EEENS1_10collective14CollectiveConvINS1_46MainloopSm90TmaGmmaWarpSpecializedImplicitGemmILS5_0ELi11ELi3EN4cute5tupleIJNSA_1CILi2EEENSC_ILi1EEESE_EEENS1_36KernelImplicitTmaWarpSpecializedSm90ELi1EEENSB_IJNSC_ILi256EEENSC_ILi64EEENSB_IJNSC_ILi32EEEEEEEEENS_10bfloat16_tESN_NSA_8TiledMMAINSA_8MMA_AtomIJNSA_4SM904GMMA27MMA_64x64x16_F32BF16BF16_SSILNSR_5MajorE0ELST_0ELNSR_7ScaleInE1ELSU_1EEEEEENSA_6LayoutINSB_IJSE_SE_SE_EEENSB_IJNSC_ILi0EEESZ_SZ_EEEEENSB_IJNSA_10UnderscoreES12_S12_EEEEENS7_6detail26Sm90ImplicitGemmTileTraitsINSA_20SM90_TMA_LOAD_IM2COLENSA_14ComposedLayoutINSA_7SwizzleILi2ELi4ELi3EEENSA_18smem_ptr_flag_bitsILi16EEENSX_INSB_IJNSB_IJNSC_ILi8EEESK_EEENSB_IJSK_SE_EEENSB_IJSE_NSC_ILi11EEEEEEEEENSB_IJNSB_IJSK_SI_EEENSB_IJSE_SZ_EEENSB_IJSZ_NSC_ILi8192EEEEEEEEEEEEEvEENS16_INSA_23SM90_TMA_LOAD_MULTICASTENS18_IS1A_S1C_NSX_INSB_IJNSB_IJS1D_S1D_EEES1F_S1H_EEENSB_IJS1J_S1K_NSB_IJSZ_NSC_ILi2048EEEEEEEEEEEEEvEEEENS_8epilogue10collective6detail29Sm90TmaWarpSpecializedAdapterINS22_15DefaultEpilogueISN_NSB_IJNSB_IJllllEEESE_SZ_EEES27_NS21_6thread17LinearCombinationISN_Li1EffLNS28_9ScaleType4KindE0ELNS_15FloatRoundStyleE2ESN_EENS_4gemm15EpilogueDefaultEEEEEvvEEEEvNT_6ParamsE)
        /*0304*/ 	.short	0x0210
        /*0306*/ 	.short	0x0470


	//----- nvinfo : EIATTR_SW_WAR
	.align		4
.L_34:
        /*0308*/ 	.byte	0x04, 0x36
        /*030a*/ 	.short	(.L_36 - .L_35)
.L_35:
        /*030c*/ 	.word	0x00000008
.L_36:


//--------------------- .nv.callgraph             --------------------------
	.section	.nv.callgraph,"",@"SHT_CUDA_CALLGRAPH"
	.align	4
	.sectionentsize	8
	.align		4
        /*0000*/ 	.word	0x00000000
	.align		4
        /*0004*/ 	.word	0xffffffff
	.align		4
        /*0008*/ 	.word	0x00000000
	.align		4
        /*000c*/ 	.word	0xfffffffe
	.align		4
        /*0010*/ 	.word	0x00000000
	.align		4
        /*0014*/ 	.word	0xfffffffd
	.align		4
        /*0018*/ 	.word	0x00000000
	.align		4
        /*001c*/ 	.word	0xfffffffc


//--------------------- .nv.constant4             --------------------------
	.section	.nv.constant4,"a",@progbits
	.align	8
	.align		8
.nv.constant4:
        /*0000*/ 	.dword	_ZN39_INTERNAL_f384161b_4_k_cu_0a8a0876_28384cuda3std3__45__cpo5beginE
	.align		8
        /*0008*/ 	.dword	_ZN39_INTERNAL_f384161b_4_k_cu_0a8a0876_28384cuda3std3__45__cpo3endE
	.align		8
        /*0010*/ 	.dword	_ZN39_INTERNAL_f384161b_4_k_cu_0a8a0876_28384cuda3std3__45__cpo6cbeginE
	.align		8
        /*0018*/ 	.dword	_ZN39_INTERNAL_f384161b_4_k_cu_0a8a0876_28384cuda3std3__45__cpo4cendE
	.align		8
        /*0020*/ 	.dword	_ZN39_INTERNAL_f384161b_4_k_cu_0a8a0876_28384cuda3std3__441_GLOBAL__N__f384161b_4_k_cu_0a8a0876_28386ignoreE
	.align		8
        /*0028*/ 	.dword	_ZN39_INTERNAL_f384161b_4_k_cu_0a8a0876_28384cuda3std3__419piecewise_constructE
	.align		8
        /*0030*/ 	.dword	_ZN39_INTERNAL_f384161b_4_k_cu_0a8a0876_28384cuda3std3__48in_placeE
	.align		8
        /*0038*/ 	.dword	_ZN39_INTERNAL_f384161b_4_k_cu_0a8a0876_28384cuda3std6ranges3__45__cpo4swapE
	.align		8
        /*0040*/ 	.dword	_ZN39_INTERNAL_f384161b_4_k_cu_0a8a0876_28384cuda3std6ranges3__45__cpo9iter_moveE
	.align		8
        /*0048*/ 	.dword	_ZN39_INTERNAL_f384161b_4_k_cu_0a8a0876_28384cute7productE
	.align		8
        /*0050*/ 	.dword	_ZN39_INTERNAL_f384161b_4_k_cu_0a8a0876_28384cute1_E


//--------------------- .text._ZN7cutlass13device_kernelINS_4conv6kernel13ConvUniversalINS1_16ConvProblemShapeILNS1_8OperatorE0ELi3EEENS1_10collective14CollectiveConvINS1_46MainloopSm90TmaGmmaWarpSpecializedImplicitGemmILS5_0ELi11ELi3EN4cute5tupleIJNSA_1CILi2EEENSC_ILi1EEESE_EEENS1_36KernelImplicitTmaWarpSpecializedSm90ELi1EEENSB_IJNSC_ILi256EEENSC_ILi64EEENSB_IJNSC_ILi32EEEEEEEEENS_10bfloat16_tESN_NSA_8TiledMMAINSA_8MMA_AtomIJNSA_4SM904GMMA27MMA_64x64x16_F32BF16BF16_SSILNSR_5MajorE0ELST_0ELNSR_7ScaleInE1ELSU_1EEEEEENSA_6LayoutINSB_IJSE_SE_SE_EEENSB_IJNSC_ILi0EEESZ_SZ_EEEEENSB_IJNSA_10UnderscoreES12_S12_EEEEENS7_6detail26Sm90ImplicitGemmTileTraitsINSA_20SM90_TMA_LOAD_IM2COLENSA_14ComposedLayoutINSA_7SwizzleILi2ELi4ELi3EEENSA_18smem_ptr_flag_bitsILi16EEENSX_INSB_IJNSB_IJNSC_ILi8EEESK_EEENSB_IJSK_SE_EEENSB_IJSE_NSC_ILi11EEEEEEEEENSB_IJNSB_IJSK_SI_EEENSB_IJSE_SZ_EEENSB_IJSZ_NSC_ILi8192EEEEEEEEEEEEEvEENS16_INSA_23SM90_TMA_LOAD_MULTICASTENS18_IS1A_S1C_NSX_INSB_IJNSB_IJS1D_S1D_EEES1F_S1H_EEENSB_IJS1J_S1K_NSB_IJSZ_NSC_ILi2048EEEEEEEEEEEEEvEEEENS_8epilogue10collective6detail29Sm90TmaWarpSpecializedAdapterINS22_15DefaultEpilogueISN_NSB_IJNSB_IJllllEEESE_SZ_EEES27_NS21_6thread17LinearCombinationISN_Li1EffLNS28_9ScaleType4KindE0ELNS_15FloatRoundStyleE2ESN_EENS_4gemm15EpilogueDefaultEEEEEvvEEEEvNT_6ParamsE --------------------------
	.section	.text._ZN7cutlass13device_kernelINS_4conv6kernel13ConvUniversalINS1_16ConvProblemShapeILNS1_8OperatorE0ELi3EEENS1_10collective14CollectiveConvINS1_46MainloopSm90TmaGmmaWarpSpecializedImplicitGemmILS5_0ELi11ELi3EN4cute5tupleIJNSA_1CILi2EEENSC_ILi1EEESE_EEENS1_36KernelImplicitTmaWarpSpecializedSm90ELi1EEENSB_IJNSC_ILi256EEENSC_ILi64EEENSB_IJNSC_ILi32EEEEEEEEENS_10bfloat16_tESN_NSA_8TiledMMAINSA_8MMA_AtomIJNSA_4SM904GMMA27MMA_64x64x16_F32BF16BF16_SSILNSR_5MajorE0ELST_0ELNSR_7ScaleInE1ELSU_1EEEEEENSA_6LayoutINSB_IJSE_SE_SE_EEENSB_IJNSC_ILi0EEESZ_SZ_EEEEENSB_IJNSA_10UnderscoreES12_S12_EEEEENS7_6detail26Sm90ImplicitGemmTileTraitsINSA_20SM90_TMA_LOAD_IM2COLENSA_14ComposedLayoutINSA_7SwizzleILi2ELi4ELi3EEENSA_18smem_ptr_flag_bitsILi16EEENSX_INSB_IJNSB_IJNSC_ILi8EEESK_EEENSB_IJSK_SE_EEENSB_IJSE_NSC_ILi11EEEEEEEEENSB_IJNSB_IJSK_SI_EEENSB_IJSE_SZ_EEENSB_IJSZ_NSC_ILi8192EEEEEEEEEEEEEvEENS16_INSA_23SM90_TMA_LOAD_MULTICASTENS18_IS1A_S1C_NSX_INSB_IJNSB_IJS1D_S1D_EEES1F_S1H_EEENSB_IJS1J_S1K_NSB_IJSZ_NSC_ILi2048EEEEEEEEEEEEEvEEEENS_8epilogue10collective6detail29Sm90TmaWarpSpecializedAdapterINS22_15DefaultEpilogueISN_NSB_IJNSB_IJllllEEESE_SZ_EEES27_NS21_6thread17LinearCombinationISN_Li1EffLNS28_9ScaleType4KindE0ELNS_15FloatRoundStyleE2ESN_EENS_4gemm15EpilogueDefaultEEEEEvvEEEEvNT_6ParamsE,"ax",@progbits
	.align	128
.text._ZN7cutlass13device_kernelINS_4conv6kernel13ConvUniversalINS1_16ConvProblemShapeILNS1_8OperatorE0ELi3EEENS1_10collective14CollectiveConvINS1_46MainloopSm90TmaGmmaWarpSpecializedImplicitGemmILS5_0ELi11ELi3EN4cute5tupleIJNSA_1CILi2EEENSC_ILi1EEESE_EEENS1_36KernelImplicitTmaWarpSpecializedSm90ELi1EEENSB_IJNSC_ILi256EEENSC_ILi64EEENSB_IJNSC_ILi32EEEEEEEEENS_10bfloat16_tESN_NSA_8TiledMMAINSA_8MMA_AtomIJNSA_4SM904GMMA27MMA_64x64x16_F32BF16BF16_SSILNSR_5MajorE0ELST_0ELNSR_7ScaleInE1ELSU_1EEEEEENSA_6LayoutINSB_IJSE_SE_SE_EEENSB_IJNSC_ILi0EEESZ_SZ_EEEEENSB_IJNSA_10UnderscoreES12_S12_EEEEENS7_6detail26Sm90ImplicitGemmTileTraitsINSA_20SM90_TMA_LOAD_IM2COLENSA_14ComposedLayoutINSA_7SwizzleILi2ELi4ELi3EEENSA_18smem_ptr_flag_bitsILi16EEENSX_INSB_IJNSB_IJNSC_ILi8EEESK_EEENSB_IJSK_SE_EEENSB_IJSE_NSC_ILi11EEEEEEEEENSB_IJNSB_IJSK_SI_EEENSB_IJSE_SZ_EEENSB_IJSZ_NSC_ILi8192EEEEEEEEEEEEEvEENS16_INSA_23SM90_TMA_LOAD_MULTICASTENS18_IS1A_S1C_NSX_INSB_IJNSB_IJS1D_S1D_EEES1F_S1H_EEENSB_IJS1J_S1K_NSB_IJSZ_NSC_ILi2048EEEEEEEEEEEEEvEEEENS_8epilogue10collective6detail29Sm90TmaWarpSpecializedAdapterINS22_15DefaultEpilogueISN_NSB_IJNSB_IJllllEEESE_SZ_EEES27_NS21_6thread17LinearCombinationISN_Li1EffLNS28_9ScaleType4KindE0ELNS_15FloatRoundStyleE2ESN_EENS_4gemm15EpilogueDefaultEEEEEvvEEEEvNT_6ParamsE:
        .type           _ZN7cutlass13device_kernelINS_4conv6kernel13ConvUniversalINS1_16ConvProblemShapeILNS1_8OperatorE0ELi3EEENS1_10collective14CollectiveConvINS1_46MainloopSm90TmaGmmaWarpSpecializedImplicitGemmILS5_0ELi11ELi3EN4cute5tupleIJNSA_1CILi2EEENSC_ILi1EEESE_EEENS1_36KernelImplicitTmaWarpSpecializedSm90ELi1EEENSB_IJNSC_ILi256EEENSC_ILi64EEENSB_IJNSC_ILi32EEEEEEEEENS_10bfloat16_tESN_NSA_8TiledMMAINSA_8MMA_AtomIJNSA_4SM904GMMA27MMA_64x64x16_F32BF16BF16_SSILNSR_5MajorE0ELST_0ELNSR_7ScaleInE1ELSU_1EEEEEENSA_6LayoutINSB_IJSE_SE_SE_EEENSB_IJNSC_ILi0EEESZ_SZ_EEEEENSB_IJNSA_10UnderscoreES12_S12_EEEEENS7_6detail26Sm90ImplicitGemmTileTraitsINSA_20SM90_TMA_LOAD_IM2COLENSA_14ComposedLayoutINSA_7SwizzleILi2ELi4ELi3EEENSA_18smem_ptr_flag_bitsILi16EEENSX_INSB_IJNSB_IJNSC_ILi8EEESK_EEENSB_IJSK_SE_EEENSB_IJSE_NSC_ILi11EEEEEEEEENSB_IJNSB_IJSK_SI_EEENSB_IJSE_SZ_EEENSB_IJSZ_NSC_ILi8192EEEEEEEEEEEEEvEENS16_INSA_23SM90_TMA_LOAD_MULTICASTENS18_IS1A_S1C_NSX_INSB_IJNSB_IJS1D_S1D_EEES1F_S1H_EEENSB_IJS1J_S1K_NSB_IJSZ_NSC_ILi2048EEEEEEEEEEEEEvEEEENS_8epilogue10collective6detail29Sm90TmaWarpSpecializedAdapterINS22_15DefaultEpilogueISN_NSB_IJNSB_IJllllEEESE_SZ_EEES27_NS21_6thread17LinearCombinationISN_Li1EffLNS28_9ScaleType4KindE0ELNS_15FloatRoundStyleE2ESN_EENS_4gemm15EpilogueDefaultEEEEEvvEEEEvNT_6ParamsE,@function
        .size           _ZN7cutlass13device_kernelINS_4conv6kernel13ConvUniversalINS1_16ConvProblemShapeILNS1_8OperatorE0ELi3EEENS1_10collective14CollectiveConvINS1_46MainloopSm90TmaGmmaWarpSpecializedImplicitGemmILS5_0ELi11ELi3EN4cute5tupleIJNSA_1CILi2EEENSC_ILi1EEESE_EEENS1_36KernelImplicitTmaWarpSpecializedSm90ELi1EEENSB_IJNSC_ILi256EEENSC_ILi64EEENSB_IJNSC_ILi32EEEEEEEEENS_10bfloat16_tESN_NSA_8TiledMMAINSA_8MMA_AtomIJNSA_4SM904GMMA27MMA_64x64x16_F32BF16BF16_SSILNSR_5MajorE0ELST_0ELNSR_7ScaleInE1ELSU_1EEEEEENSA_6LayoutINSB_IJSE_SE_SE_EEENSB_IJNSC_ILi0EEESZ_SZ_EEEEENSB_IJNSA_10UnderscoreES12_S12_EEEEENS7_6detail26Sm90ImplicitGemmTileTraitsINSA_20SM90_TMA_LOAD_IM2COLENSA_14ComposedLayoutINSA_7SwizzleILi2ELi4ELi3EEENSA_18smem_ptr_flag_bitsILi16EEENSX_INSB_IJNSB_IJNSC_ILi8EEESK_EEENSB_IJSK_SE_EEENSB_IJSE_NSC_ILi11EEEEEEEEENSB_IJNSB_IJSK_SI_EEENSB_IJSE_SZ_EEENSB_IJSZ_NSC_ILi8192EEEEEEEEEEEEEvEENS16_INSA_23SM90_TMA_LOAD_MULTICASTENS18_IS1A_S1C_NSX_INSB_IJNSB_IJS1D_S1D_EEES1F_S1H_EEENSB_IJS1J_S1K_NSB_IJSZ_NSC_ILi2048EEEEEEEEEEEEEvEEEENS_8epilogue10collective6detail29Sm90TmaWarpSpecializedAdapterINS22_15DefaultEpilogueISN_NSB_IJNSB_IJllllEEESE_SZ_EEES27_NS21_6thread17LinearCombinationISN_Li1EffLNS28_9ScaleType4KindE0ELNS_15FloatRoundStyleE2ESN_EENS_4gemm15EpilogueDefaultEEEEEvvEEEEvNT_6ParamsE,(.L_x_267 - _ZN7cutlass13device_kernelINS_4conv6kernel13ConvUniversalINS1_16ConvProblemShapeILNS1_8OperatorE0ELi3EEENS1_10collective14CollectiveConvINS1_46MainloopSm90TmaGmmaWarpSpecializedImplicitGemmILS5_0ELi11ELi3EN4cute5tupleIJNSA_1CILi2EEENSC_ILi1EEESE_EEENS1_36KernelImplicitTmaWarpSpecializedSm90ELi1EEENSB_IJNSC_ILi256EEENSC_ILi64EEENSB_IJNSC_ILi32EEEEEEEEENS_10bfloat16_tESN_NSA_8TiledMMAINSA_8MMA_AtomIJNSA_4SM904GMMA27MMA_64x64x16_F32BF16BF16_SSILNSR_5MajorE0ELST_0ELNSR_7ScaleInE1ELSU_1EEEEEENSA_6LayoutINSB_IJSE_SE_SE_EEENSB_IJNSC_ILi0EEESZ_SZ_EEEEENSB_IJNSA_10UnderscoreES12_S12_EEEEENS7_6detail26Sm90ImplicitGemmTileTraitsINSA_20SM90_TMA_LOAD_IM2COLENSA_14ComposedLayoutINSA_7SwizzleILi2ELi4ELi3EEENSA_18smem_ptr_flag_bitsILi16EEENSX_INSB_IJNSB_IJNSC_ILi8EEESK_EEENSB_IJSK_SE_EEENSB_IJSE_NSC_ILi11EEEEEEEEENSB_IJNSB_IJSK_SI_EEENSB_IJSE_SZ_EEENSB_IJSZ_NSC_ILi8192EEEEEEEEEEEEEvEENS16_INSA_23SM90_TMA_LOAD_MULTICASTENS18_IS1A_S1C_NSX_INSB_IJNSB_IJS1D_S1D_EEES1F_S1H_EEENSB_IJS1J_S1K_NSB_IJSZ_NSC_ILi2048EEEEEEEEEEEEEvEEEENS_8epilogue10collective6detail29Sm90TmaWarpSpecializedAdapterINS22_15DefaultEpilogueISN_NSB_IJNSB_IJllllEEESE_SZ_EEES27_NS21_6thread17LinearCombinationISN_Li1EffLNS28_9ScaleType4KindE0ELNS_15FloatRoundStyleE2ESN_EENS_4gemm15EpilogueDefaultEEEEEvvEEEEvNT_6ParamsE)
        .other          _ZN7cutlass13device_kernelINS_4conv6kernel13ConvUniversalINS1_16ConvProblemShapeILNS1_8OperatorE0ELi3EEENS1_10collective14CollectiveConvINS1_46MainloopSm90TmaGmmaWarpSpecializedImplicitGemmILS5_0ELi11ELi3EN4cute5tupleIJNSA_1CILi2EEENSC_ILi1EEESE_EEENS1_36KernelImplicitTmaWarpSpecializedSm90ELi1EEENSB_IJNSC_ILi256EEENSC_ILi64EEENSB_IJNSC_ILi32EEEEEEEEENS_10bfloat16_tESN_NSA_8TiledMMAINSA_8MMA_AtomIJNSA_4SM904GMMA27MMA_64x64x16_F32BF16BF16_SSILNSR_5MajorE0ELST_0ELNSR_7ScaleInE1ELSU_1EEEEEENSA_6LayoutINSB_IJSE_SE_SE_EEENSB_IJNSC_ILi0EEESZ_SZ_EEEEENSB_IJNSA_10UnderscoreES12_S12_EEEEENS7_6detail26Sm90ImplicitGemmTileTraitsINSA_20SM90_TMA_LOAD_IM2COLENSA_14ComposedLayoutINSA_7SwizzleILi2ELi4ELi3EEENSA_18smem_ptr_flag_bitsILi16EEENSX_INSB_IJNSB_IJNSC_ILi8EEESK_EEENSB_IJSK_SE_EEENSB_IJSE_NSC_ILi11EEEEEEEEENSB_IJNSB_IJSK_SI_EEENSB_IJSE_SZ_EEENSB_IJSZ_NSC_ILi8192EEEEEEEEEEEEEvEENS16_INSA_23SM90_TMA_LOAD_MULTICASTENS18_IS1A_S1C_NSX_INSB_IJNSB_IJS1D_S1D_EEES1F_S1H_EEENSB_IJS1J_S1K_NSB_IJSZ_NSC_ILi2048EEEEEEEEEEEEEvEEEENS_8epilogue10collective6detail29Sm90TmaWarpSpecializedAdapterINS22_15DefaultEpilogueISN_NSB_IJNSB_IJllllEEESE_SZ_EEES27_NS21_6thread17LinearCombinationISN_Li1EffLNS28_9ScaleType4KindE0ELNS_15FloatRoundStyleE2ESN_EENS_4gemm15EpilogueDefaultEEEEEvvEEEEvNT_6ParamsE,@"STO_CUDA_ENTRY STV_DEFAULT"
_ZN7cutlass13device_kernelINS_4conv6kernel13ConvUniversalINS1_16ConvProblemShapeILNS1_8OperatorE0ELi3EEENS1_10collective14CollectiveConvINS1_46MainloopSm90TmaGmmaWarpSpecializedImplicitGemmILS5_0ELi11ELi3EN4cute5tupleIJNSA_1CILi2EEENSC_ILi1EEESE_EEENS1_36KernelImplicitTmaWarpSpecializedSm90ELi1EEENSB_IJNSC_ILi256EEENSC_ILi64EEENSB_IJNSC_ILi32EEEEEEEEENS_10bfloat16_tESN_NSA_8TiledMMAINSA_8MMA_AtomIJNSA_4SM904GMMA27MMA_64x64x16_F32BF16BF16_SSILNSR_5MajorE0ELST_0ELNSR_7ScaleInE1ELSU_1EEEEEENSA_6LayoutINSB_IJSE_SE_SE_EEENSB_IJNSC_ILi0EEESZ_SZ_EEEEENSB_IJNSA_10UnderscoreES12_S12_EEEEENS7_6detail26Sm90ImplicitGemmTileTraitsINSA_20SM90_TMA_LOAD_IM2COLENSA_14ComposedLayoutINSA_7SwizzleILi2ELi4ELi3EEENSA_18smem_ptr_flag_bitsILi16EEENSX_INSB_IJNSB_IJNSC_ILi8EEESK_EEENSB_IJSK_SE_EEENSB_IJSE_NSC_ILi11EEEEEEEEENSB_IJNSB_IJSK_SI_EEENSB_IJSE_SZ_EEENSB_IJSZ_NSC_ILi8192EEEEEEEEEEEEEvEENS16_INSA_23SM90_TMA_LOAD_MULTICASTENS18_IS1A_S1C_NSX_INSB_IJNSB_IJS1D_S1D_EEES1F_S1H_EEENSB_IJS1J_S1K_NSB_IJSZ_NSC_ILi2048EEEEEEEEEEEEEvEEEENS_8epilogue10collective6detail29Sm90TmaWarpSpecializedAdapterINS22_15DefaultEpilogueISN_NSB_IJNSB_IJllllEEESE_SZ_EEES27_NS21_6thread17LinearCombinationISN_Li1EffLNS28_9ScaleType4KindE0ELNS_15FloatRoundStyleE2ESN_EENS_4gemm15EpilogueDefaultEEEEEvvEEEEvNT_6ParamsE:
[----:B------:R-:W-:Y:S01]  /*0000*/  LDC R1, c[0x0][0x28] ;  /* 0x00000a00ff017b82 */ /* 0x000fe20000000800 */
[----:B------:R-:W0:Y:S01]  /*0010*/  S2R R13, SR_TID.X ;  /* 0x00000000000d7919 */ /* 0x000e220000002100 */
[----:B------:R-:W-:Y:S01]  /*0020*/  ELECT P0, URZ, PT ;  /* 0x00000000003f782f */ /* 0x000fe20003800000 */
[----:B------:R-:W-:Y:S01]  /*0030*/  BSSY B0, `(.L_x_0) ;  /* 0x0000010000007945 */ /* 0x000fe20003800000 */
[----:B------:R-:W1:Y:S01]  /*0040*/  S2R R12, SR_CTAID.X ;  /* 0x00000000000c7919 */ /* 0x000e620000002500 */
[--C-:B0-----:R-:W-:Y:S02]  /*0050*/  SHF.R.U32.HI R2, RZ, 0x5, R13.reuse ;  /* 0x00000005ff027819 */ /* 0x101fe4000001160d */
[----:B------:R-:W-:-:S03]  /*0060*/  SHF.R.U32.HI R0, RZ, 0x7, R13 ;  /* 0x00000007ff007819 */ /* 0x000fc6000001160d */
[----:B------:R-:W0:Y:S04]  /*0070*/  SHFL.IDX PT, R4, R2, RZ, 0x1f ;  /* 0x00001fff02047589 */ /* 0x000e2800000e0000 */
[----:B------:R2:W3:Y:S01]  /*0080*/  SHFL.IDX PT, R10, R0, RZ, 0x1f ;  /* 0x00001fff000a7589 */ /* 0x0004e200000e0000 */
[----:B0-----:R-:W-:-:S13]  /*0090*/  ISETP.NE.OR P0, PT, R4, RZ, !P0 ;  /* 0x000000ff0400720c */ /* 0x001fda0004705670 */
[----:B-123--:R-:W-:Y:S05]  /*00a0*/  @P0 BRA `(.L_x_1) ;  /* 0x0000000000200947 */ /* 0x00efea0003800000 */
[----:B------:R-:W-:Y:S02]  /*00b0*/  ULDC.64 UR4, c[0x0][0x198] ;  /* 0x0000660000047ab9 */ /* 0x000fe40000000a00 */
[----:B------:R-:W-:Y:S02]  /*00c0*/  UIADD3 UR6, UP0, UR4, 0xf0, URZ ;  /* 0x000000f004067890 */ /* 0x000fe4000ff1e03f */
[----:B------:R-:W-:Y:S02]  /*00d0*/  UIADD3 UR4, UP1, UR4, 0x270, URZ ;  /* 0x0000027004047890 */ /* 0x000fe4000ff3e03f */
[----:B------:R-:W-:Y:S02]  /*00e0*/  UIADD3.X UR7, URZ, UR5, URZ, UP0, !UPT ;  /* 0x000000053f077290 */ /* 0x000fe400087fe43f */
[----:B------:R-:W-:-:S07]  /*00f0*/  UIADD3.X UR5, URZ, UR5, URZ, UP1, !UPT ;  /* 0x000000053f057290 */ /* 0x000fce0008ffe43f */
[----:B------:R0:W-:Y:S02]  /*0100*/  UTMACCTL.PF [UR6] ;  /* 0x00000000060079b9 */ /* 0x0001e40008040000 */
[----:B------:R0:W-:Y:S02]  /*0110*/  UTMACCTL.PF [UR4] ;  /* 0x00000000040079b9 */ /* 0x0001e40008040000 */
[----:B0-----:R-:W-:Y:S01]  /*0120*/  NOP ;  /* 0x0000000000007918 */ /* 0x001fe20000000000 */
.L_x_1:
[----:B------:R-:W-:Y:S05]  /*0130*/  BSYNC B0 ;  /* 0x0000000000007941 */ /* 0x000fea0003800000 */
.L_x_0:
[----:B------:R-:W0:Y:S01]  /*0140*/  SHFL.IDX PT, R2, R2, RZ, 0x1f ;  /* 0x00001fff02027589 */ /* 0x000e2200000e0000 */
[----:B------:R-:W-:Y:S02]  /*0150*/  SHF.R.S32.HI R0, RZ, 0x1f, R13 ;  /* 0x0000001fff007819 */ /* 0x000fe4000001140d */
[----:B------:R-:W-:Y:S01]  /*0160*/  I2FP.F32.U32 R8, R12 ;  /* 0x0000000c00087245 */ /* 0x000fe20000201000 */
[----:B------:R-:W1:Y:S01]  /*0170*/  S2R R17, SR_CTAID.Y ;  /* 0x0000000000117919 */ /* 0x000e620000002600 */
[----:B------:R-:W-:-:S04]  /*0180*/  LEA.HI R0, R0, R13, RZ, 0x7 ;  /* 0x0000000d00007211 */ /* 0x000fc800078f38ff */
[----:B------:R-:W-:-:S05]  /*0190*/  LOP3.LUT R0, R0, 0xffffff80, RZ, 0xc0, !PT ;  /* 0xffffff8000007812 */ /* 0x000fca00078ec0ff */
[----:B------:R-:W-:-:S05]  /*01a0*/  IMAD.IADD R0, R13, 0x1, -R0 ;  /* 0x000000010d007824 */ /* 0x000fca00078e0a00 */
[----:B------:R-:W-:-:S04]  /*01b0*/  SHF.R.S32.HI R3, RZ, 0x1f, R0 ;  /* 0x0000001fff037819 */ /* 0x000fc80000011400 */
[----:B------:R-:W-:Y:S02]  /*01c0*/  LEA.HI R5, R3, R0, RZ, 0x3 ;  /* 0x0000000003057211 */ /* 0x000fe400078f18ff */
[----:B0-----:R-:W-:Y:S02]  /*01d0*/  ISETP.NE.AND P0, PT, R2, RZ, PT ;  /* 0x000000ff0200720c */ /* 0x001fe40003f05270 */
[--C-:B------:R-:W-:Y:S02]  /*01e0*/  SHF.R.S32.HI R6, RZ, 0x3, R5.reuse ;  /* 0x00000003ff067819 */ /* 0x100fe40000011405 */
[----:B------:R-:W-:Y:S02]  /*01f0*/  SHF.R.S32.HI R5, RZ, 0x1f, R5 ;  /* 0x0000001fff057819 */ /* 0x000fe40000011405 */
[----:B------:R-:W-:-:S07]  /*0200*/  SHF.R.S32.HI R7, RZ, 0x1f, R2 ;  /* 0x0000001fff077819 */ /* 0x000fce0000011402 */
[----:B-1----:R-:W-:Y:S05]  /*0210*/  @P0 BRA `(.L_x_2) ;  /* 0x00000000009c0947 */ /* 0x002fea0003800000 */
[----:B------:R-:W-:Y:S01]  /*0220*/  ELECT P0, URZ, PT ;  /* 0x00000000003f782f */ /* 0x000fe20003800000 */
[----:B------:R-:W-:-:S12]  /*0230*/  BSSY B0, `(.L_x_2) ;  /* 0x0000025000007945 */ /* 0x000fd80003800000 */
[----:B------:R-:W-:Y:S05]  /*0240*/  @!P0 BRA `(.L_x_3) ;  /* 0x00000000008c8947 */ /* 0x000fea0003800000 */
[----:B------:R-:W0:Y:S01]  /*0250*/  S2UR UR8, SR_CgaCtaId ;  /* 0x00000000000879c3 */ /* 0x000e220000008800 */
[----:B------:R-:W-:Y:S01]  /*0260*/  UMOV UR4, 0x400 ;  /* 0x0000040000047882 */ /* 0x000fe20000000000 */
[----:B------:R-:W-:Y:S01]  /*0270*/  UMOV UR5, 0x1 ;  /* 0x0000000100057882 */ /* 0x000fe20000000000 */
[----:B------:R-:W-:Y:S02]  /*0280*/  UMOV UR6, 0x2 ;  /* 0x0000000200067882 */ /* 0x000fe40000000000 */
[----:B------:R-:W-:-:S04]  /*0290*/  UIADD3 UR6, -UR6, 0x100000, URZ ;  /* 0x0010000006067890 */ /* 0x000fc8000fffe13f */
[----:B------:R-:W-:Y:S02]  /*02a0*/  USHF.L.U32 UR7, UR6, 0xb, URZ ;  /* 0x0000000b06077899 */ /* 0x000fe4000800063f */
[----:B------:R-:W-:Y:S02]  /*02b0*/  USHF.L.U32 UR6, UR6, 0x1, URZ ;  /* 0x0000000106067899 */ /* 0x000fe4000800063f */
[----:B0-----:R-:W-:Y:S02]  /*02c0*/  ULEA UR8, UR8, UR4, 0x18 ;  /* 0x0000000408087291 */ /* 0x001fe4000f8ec03f */
[----:B------:R-:W-:-:S04]  /*02d0*/  UIADD3 UR4, -UR5, 0x100000, URZ ;  /* 0x0010000005047890 */ /* 0x000fc8000fffe13f */
[----:B------:R-:W-:Y:S02]  /*02e0*/  USHF.L.U32 UR5, UR4, 0xb, URZ ;  /* 0x0000000b04057899 */ /* 0x000fe4000800063f */
[----:B------:R-:W-:Y:S01]  /*02f0*/  USHF.L.U32 UR4, UR4, 0x1, URZ ;  /* 0x0000000104047899 */ /* 0x000fe2000800063f */
[----:B------:R-:W0:Y:S11]  /*0300*/  FENCE.VIEW.ASYNC.S ;  /* 0x00000000000073c6 */ /* 0x000e360000000000 */
[----:B0-----:R0:W1:Y:S01]  /*0310*/  SYNCS.EXCH.64 URZ, [UR8+0x37000], UR4 ;  /* 0x03700004083f75b2 */ /* 0x0010620008000100 */
[----:B------:R0:W2:Y:S01]  /*0320*/  SYNCS.EXCH.64 URZ, [UR8+0x37058], UR6 ;  /* 0x03705806083f75b2 */ /* 0x0000a20008000100 */
[----:B------:R0:W3:Y:S01]  /*0330*/  SYNCS.EXCH.64 URZ, [UR8+0x37008], UR4 ;  /* 0x03700804083f75b2 */ /* 0x0000e20008000100 */
[----:B------:R0:W4:Y:S01]  /*0340*/  SYNCS.EXCH.64 URZ, [UR8+0x37060], UR6 ;  /* 0x03706006083f75b2 */ /* 0x0001220008000100 */
[----:B------:R0:W0:Y:S01]  /*0350*/  SYNCS.EXCH.64 URZ, [UR8+0x37010], UR4 ;  /* 0x03701004083f75b2 */ /* 0x0000220008000100 */
        /* <DEDUP_REMOVED lines=17> */
[----:B------:R-:W-:Y:S01]  /*0470*/  NOP ;  /* 0x0000000000007918 */ /* 0x000fe20000000000 */
.L_x_3:
[----:B0-----:R-:W-:Y:S05]  /*0480*/  BSYNC B0 ;  /* 0x0000000000007941 */ /* 0x001fea0003800000 */
.L_x_2:
[----:B------:R-:W-:Y:S01]  /*0490*/  ULDC UR4, c[0x0][0x150] ;  /* 0x0000540000047ab9 */ /* 0x000fe20000000800 */
[----:B------:R-:W-:Y:S01]  /*04a0*/  LEA.HI R5, R5, R6, RZ, 0x2 ;  /* 0x0000000605057211 */ /* 0x000fe200078f10ff */
[----:B------:R-:W-:Y:S01]  /*04b0*/  FMUL R8, R8, UR4 ;  /* 0x0000000408087c20 */ /* 0x000fe20008400000 */
[----:B------:R-:W-:Y:S01]  /*04c0*/  LEA.HI R7, R7, R2, RZ, 0x2 ;  /* 0x0000000207077211 */ /* 0x000fe200078f10ff */
[----:B------:R-:W-:Y:S01]  /*04d0*/  ULDC UR4, c[0x0][0x154] ;  /* 0x0000550000047ab9 */ /* 0x000fe20000000800 */
[----:B------:R-:W-:Y:S01]  /*04e0*/  LOP3.LUT R5, R5, 0xfffffffc, RZ, 0xc0, !PT ;  /* 0xfffffffc05057812 */ /* 0x000fe200078ec0ff */
[----:B------:R-:W0:Y:S01]  /*04f0*/  LDC R11, c[0x0][0x140] ;  /* 0x00005000ff0b7b82 */ /* 0x000e220000000800 */
[----:B------:R-:W-:Y:S01]  /*0500*/  LOP3.LUT R7, R7, 0x3ffffffc, RZ, 0xc0, !PT ;  /* 0x3ffffffc07077812 */ /* 0x000fe200078ec0ff */
[----:B------:R-:W5:Y:S01]  /*0510*/  F2I.U32.TRUNC.NTZ R8, R8 ;  /* 0x0000000800087305 */ /* 0x000f62000020f000 */
[----:B------:R-:W-:Y:S01]  /*0520*/  LOP3.LUT P0, RZ, R0, 0x7, RZ, 0xc0, !PT ;  /* 0x0000000700ff7812 */ /* 0x000fe2000780c0ff */
[----:B------:R-:W-:Y:S01]  /*0530*/  IMAD.IADD R5, R6, 0x1, -R5 ;  /* 0x0000000106057824 */ /* 0x000fe200078e0a05 */
[----:B------:R-:W-:Y:S01]  /*0540*/  I2FP.F32.U32 R6, R17 ;  /* 0x0000001100067245 */ /* 0x000fe20000201000 */
[----:B------:R-:W-:Y:S01]  /*0550*/  IMAD.IADD R2, R2, 0x1, -R7 ;  /* 0x0000000102027824 */ /* 0x000fe200078e0a07 */
[----:B------:R-:W-:Y:S01]  /*0560*/  ISETP.NE.AND P3, PT, R10, 0x1, PT ;  /* 0x000000010a00780c */ /* 0x000fe20003f65270 */
[----:B------:R-:W-:Y:S01]  /*0570*/  NOP ;  /* 0x0000000000007918 */ /* 0x000fe20000000000 */
[----:B------:R-:W-:Y:S01]  /*0580*/  NOP ;  /* 0x0000000000007918 */ /* 0x000fe20000000000 */
[----:B------:R-:W-:-:S02]  /*0590*/  IMAD R2, R2, 0x4, R5 ;  /* 0x0000000402027824 */ /* 0x000fc400078e0205 */
[----:B------:R-:W-:Y:S01]  /*05a0*/  FMUL R9, R6, UR4 ;  /* 0x0000000406097c20 */ /* 0x000fe20008400000 */
[----:B------:R-:W-:Y:S02]  /*05b0*/  ULDC UR4, c[0x0][0x144] ;  /* 0x0000510000047ab9 */ /* 0x000fe40000000800 */
[C---:B------:R-:W-:Y:S01]  /*05c0*/  LEA.HI R5, R2.reuse, R2, RZ, 0x1 ;  /* 0x0000000202057211 */ /* 0x040fe200078f08ff */
[----:B-----5:R-:W-:Y:S02]  /*05d0*/  IMAD.MOV R7, RZ, RZ, -R8 ;  /* 0x000000ffff077224 */ /* 0x020fe400078e0a08 */
[----:B------:R-:W5:Y:S01]  /*05e0*/  F2I.U32.TRUNC.NTZ R9, R9 ;  /* 0x0000000900097305 */ /* 0x000f62000020f000 */
[----:B------:R-:W-:Y:S01]  /*05f0*/  LOP3.LUT R5, R5, 0xfffffffe, RZ, 0xc0, !PT ;  /* 0xfffffffe05057812 */ /* 0x000fe200078ec0ff */
[----:B------:R-:W-:Y:S01]  /*0600*/  IMAD R6, R7, UR4, R12 ;  /* 0x0000000407067c24 */ /* 0x000fe2000f8e020c */
[----:B------:R-:W-:Y:S01]  /*0610*/  ULDC UR4, c[0x0][0x148] ;  /* 0x0000520000047ab9 */ /* 0x000fe20000000800 */
[C---:B------:R-:W-:Y:S01]  /*0620*/  IMAD.SHL.U32 R7, R2.reuse, 0x4, RZ ;  /* 0x0000000402077824 */ /* 0x040fe200078e00ff */
[----:B0-----:R-:W-:Y:S01]  /*0630*/  ISETP.EQ.U32.AND P1, PT, R11, 0x1, PT ;  /* 0x000000010b00780c */ /* 0x001fe20003f22070 */
[----:B------:R-:W-:-:S03]  /*0640*/  IMAD.IADD R5, R2, 0x1, -R5 ;  /* 0x0000000102057824 */ /* 0x000fc600078e0a05 */
[----:B------:R-:W-:Y:S02]  /*0650*/  LOP3.LUT R2, R2, 0xc, R7, 0x78, !PT ;  /* 0x0000000c02027812 */ /* 0x000fe400078e7807 */
[----:B------:R-:W-:Y:S02]  /*0660*/  ISETP.NE.AND P4, PT, R5, R6, PT ;  /* 0x000000060500720c */ /* 0x000fe40003f85270 */
[----:B------:R-:W-:Y:S01]  /*0670*/  SHF.R.S32.HI R5, RZ, 0x1f, R4 ;  /* 0x0000001fff057819 */ /* 0x000fe20000011404 */
[----:B-----5:R-:W-:Y:S01]  /*0680*/  IMAD.MOV R8, RZ, RZ, -R9 ;  /* 0x000000ffff087224 */ /* 0x020fe200078e0a09 */
[----:B------:R-:W-:Y:S02]  /*0690*/  ISETP.LT.U32.AND P0, PT, R2, 0x2, !P0 ;  /* 0x000000020200780c */ /* 0x000fe40004701070 */
[----:B------:R-:W-:Y:S01]  /*06a0*/  LEA.HI R5, R5, R4, RZ, 0x2 ;  /* 0x0000000405057211 */ /* 0x000fe200078f10ff */
[----:B------:R-:W-:-:S03]  /*06b0*/  IMAD R9, R8, UR4, R17 ;  /* 0x0000000408097c24 */ /* 0x000fc6000f8e0211 */
[----:B------:R-:W-:-:S03]  /*06c0*/  LOP3.LUT R5, R5, 0xfffffffc, RZ, 0xc0, !PT ;  /* 0xfffffffc05057812 */ /* 0x000fc600078ec0ff */
[----:B------:R-:W-:Y:S02]  /*06d0*/  @P4 LEA.HI R6, R2, R2, RZ, 0x1 ;  /* 0x0000000202064211 */ /* 0x000fe400078f08ff */
[----:B------:R-:W-:Y:S01]  /*06e0*/  IMAD.IADD R7, R4, 0x1, -R5 ;  /* 0x0000000104077824 */ /* 0x000fe200078e0a05 */
[----:B------:R-:W-:Y:S02]  /*06f0*/  SEL R5, RZ, 0x1, !P0 ;  /* 0x00000001ff057807 */ /* 0x000fe40004000000 */
[----:B------:R-:W-:Y:S02]  /*0700*/  @P4 SHF.R.S32.HI R6, RZ, 0x1, R6 ;  /* 0x00000001ff064819 */ /* 0x000fe40000011406 */
[----:B------:R-:W-:Y:S02]  /*0710*/  LOP3.LUT P2, RZ, R10, R7, RZ, 0xfc, !PT ;  /* 0x000000070aff7212 */ /* 0x000fe4000784fcff */
[----:B------:R-:W-:Y:S01]  /*0720*/  @P4 ISETP.NE.AND P5, PT, R6, R9, PT ;  /* 0x000000090600420c */ /* 0x000fe20003fa5270 */
[----:B------:R-:W-:Y:S01]  /*0730*/  IMAD.MOV.U32 R6, RZ, RZ, 0x1 ;  /* 0x00000001ff067424 */ /* 0x000fe200078e00ff */
[----:B------:R-:W-:-:S02]  /*0740*/  SEL R4, RZ, 0x1, P2 ;  /* 0x00000001ff047807 */ /* 0x000fc40001000000 */
[----:B------:R-:W-:Y:S02]  /*0750*/  @P4 SEL R6, RZ, 0x1, P5 ;  /* 0x00000001ff064807 */ /* 0x000fe40002800000 */
[----:B------:R-:W-:Y:S02]  /*0760*/  SEL R4, R4, 0x2, P3 ;  /* 0x0000000204047807 */ /* 0x000fe40001800000 */
[----:B------:R-:W-:Y:S01]  /*0770*/  LOP3.LUT R6, R6, R5, RZ, 0xc0, !PT ;  /* 0x0000000506067212 */ /* 0x000fe200078ec0ff */
[----:B------:R-:W-:Y:S06]  /*0780*/  @!P1 BRA `(.L_x_4) ;  /* 0x0000000000089947 */ /* 0x000fec0003800000 */
[----:B-1234-:R-:W-:Y:S01]  /*0790*/  UCGABAR_ARV ;  /* 0x00000000000079c7 */ /* 0x01efe20008000000 */
[----:B------:R-:W-:Y:S05]  /*07a0*/  BRA `(.L_x_5) ;  /* 0x0000000000047947 */ /* 0x000fea0003800000 */
.L_x_4:
[----:B-1234-:R-:W-:Y:S01]  /*07b0*/  NOP ;  /* 0x0000000000007918 */ /* 0x01efe20000000000 */
.L_x_5:
[----:B------:R-:W-:Y:S01]  /*07c0*/  ULDC.64 UR4, c[0x0][0x618] ;  /* 0x0001860000047ab9 */ /* 0x000fe20000000a00 */
[----:B------:R-:W-:Y:S01]  /*07d0*/  ULDC.64 UR12, c[0x0][0x208] ;  /* 0x00008200000c7ab9 */ /* 0x000fe20000000a00 */
[----:B------:R-:W-:-:S04]  /*07e0*/  ISETP.NE.U32.AND P0, PT, RZ, UR4, PT ;  /* 0x00000004ff007c0c */ /* 0x000fc8000bf05070 */
[----:B------:R-:W-:-:S13]  /*07f0*/  ISETP.NE.AND.EX P0, PT, RZ, UR5, PT, P0 ;  /* 0x00000005ff007c0c */ /* 0x000fda000bf05300 */
[----:B------:R-:W-:Y:S05]  /*0800*/  @!P0 BRA `(.L_x_6) ;  /* 0x00000000001c8947 */ /* 0x000fea0003800000 */
[----:B------:R-:W0:Y:S02]  /*0810*/  LDC.64 R8, c[0x0][0x618] ;  /* 0x00018600ff087b82 */ /* 0x000e240000000a00 */
[----:B0-----:R-:W2:Y:S02]  /*0820*/  LDG.E.64 R8, desc[UR12][R8.64] ;  /* 0x0000000c08087981 */ /* 0x001ea4000c1e1b00 */
[----:B--2---:R-:W-:-:S04]  /*0830*/  ISETP.NE.U32.AND P0, PT, R8, RZ, PT ;  /* 0x000000ff0800720c */ /* 0x004fc80003f05070 */
[----:B------:R-:W-:-:S13]  /*0840*/  ISETP.NE.AND.EX P0, PT, R9, RZ, PT, P0 ;  /* 0x000000ff0900720c */ /* 0x000fda0003f05300 */
[----:B------:R-:W-:Y:S05]  /*0850*/  @!P0 BRA `(.L_x_6) ;  /* 0x0000000000088947 */ /* 0x000fea0003800000 */
[----:B------:R0:W5:Y:S01]  /*0860*/  LD.E R11, desc[UR12][R8.64] ;  /* 0x0000000c080b7980 */ /* 0x000162000c101900 */
[----:B------:R-:W-:Y:S05]  /*0870*/  BRA `(.L_x_7) ;  /* 0x0000000000207947 */ /* 0x000fea0003800000 */
.L_x_6:
[----:B------:R-:W-:Y:S02]  /*0880*/  ULDC.64 UR4, c[0x0][0x608] ;  /* 0x0001820000047ab9 */ /* 0x000fe40000000a00 */
[----:B------:R-:W-:-:S04]  /*0890*/  ISETP.NE.U32.AND P0, PT, RZ, UR4, PT ;  /* 0x00000004ff007c0c */ /* 0x000fc8000bf05070 */
[----:B------:R-:W-:-:S13]  /*08a0*/  ISETP.NE.AND.EX P0, PT, RZ, UR5, PT, P0 ;  /* 0x00000005ff007c0c */ /* 0x000fda000bf05300 */
[----:B------:R-:W-:Y:S05]  /*08b0*/  @!P0 BRA `(.L_x_8) ;  /* 0x00000000000c8947 */ /* 0x000fea0003800000 */
[----:B------:R-:W0:Y:S02]  /*08c0*/  LDC.64 R8, c[0x0][0x608] ;  /* 0x00018200ff087b82 */ /* 0x000e240000000a00 */
[----:B0-----:R1:W5:Y:S01]  /*08d0*/  LDG.E R11, desc[UR12][R8.64] ;  /* 0x0000000c080b7981 */ /* 0x001362000c1e1900 */
[----:B------:R-:W-:Y:S05]  /*08e0*/  BRA `(.L_x_7) ;  /* 0x0000000000047947 */ /* 0x000fea0003800000 */
.L_x_8:
[----:B------:R-:W2:Y:S02]  /*08f0*/  LDC R11, c[0x0][0x600] ;  /* 0x00018000ff0b7b82 */ /* 0x000ea40000000800 */
.L_x_7:
[----:B------:R-:W-:Y:S02]  /*0900*/  ULDC.64 UR4, c[0x0][0x620] ;  /* 0x0001880000047ab9 */ /* 0x000fe40000000a00 */
[----:B------:R-:W-:-:S04]  /*0910*/  ISETP.NE.U32.AND P0, PT, RZ, UR4, PT ;  /* 0x00000004ff007c0c */ /* 0x000fc8000bf05070 */
[----:B------:R-:W-:-:S13]  /*0920*/  ISETP.NE.AND.EX P0, PT, RZ, UR5, PT, P0 ;  /* 0x00000005ff007c0c */ /* 0x000fda000bf05300 */
[----:B------:R-:W-:Y:S05]  /*0930*/  @!P0 BRA `(.L_x_9) ;  /* 0x00000000001c8947 */ /* 0x000fea0003800000 */
[----:B01----:R-:W0:Y:S02]  /*0940*/  LDC.64 R8, c[0x0][0x620] ;  /* 0x00018800ff087b82 */ /* 0x003e240000000a00 */
[----:B0-----:R-:W3:Y:S02]  /*0950*/  LDG.E.64 R8, desc[UR12][R8.64] ;  /* 0x0000000c08087981 */ /* 0x001ee4000c1e1b00 */
[----:B---3--:R-:W-:-:S04]  /*0960*/  ISETP.NE.U32.AND P0, PT, R8, RZ, PT ;  /* 0x000000ff0800720c */ /* 0x008fc80003f05070 */
[----:B------:R-:W-:-:S13]  /*0970*/  ISETP.NE.AND.EX P0, PT, R9, RZ, PT, P0 ;  /* 0x000000ff0900720c */ /* 0x000fda0003f05300 */
[----:B------:R-:W-:Y:S05]  /*0980*/  @!P0 BRA `(.L_x_9) ;  /* 0x0000000000088947 */ /* 0x000fea0003800000 */
[----:B------:R0:W5:Y:S01]  /*0990*/  LD.E R14, desc[UR12][R8.64] ;  /* 0x0000000c080e7980 */ /* 0x000162000c101900 */
[----:B------:R-:W-:Y:S05]  /*09a0*/  BRA `(.L_x_10) ;  /* 0x0000000000207947 */ /* 0x000fea0003800000 */
.L_x_9:
[----:B------:R-:W-:Y:S02]  /*09b0*/  ULDC.64 UR4, c[0x0][0x610] ;  /* 0x0001840000047ab9 */ /* 0x000fe40000000a00 */
[----:B------:R-:W-:-:S04]  /*09c0*/  ISETP.NE.U32.AND P0, PT, RZ, UR4, PT ;  /* 0x00000004ff007c0c */ /* 0x000fc8000bf05070 */
[----:B------:R-:W-:-:S13]  /*09d0*/  ISETP.NE.AND.EX P0, PT, RZ, UR5, PT, P0 ;  /* 0x00000005ff007c0c */ /* 0x000fda000bf05300 */
[----:B------:R-:W-:Y:S05]  /*09e0*/  @!P0 BRA `(.L_x_11) ;  /* 0x00000000000c8947 */ /* 0x000fea0003800000 */
[----:B------:R-:W3:Y:S02]  /*09f0*/  LDC.64 R14, c[0x0][0x610] ;  /* 0x00018400ff0e7b82 */ /* 0x000ee40000000a00 */
[----:B---3--:R3:W5:Y:S01]  /*0a00*/  LDG.E R14, desc[UR12][R14.64] ;  /* 0x0000000c0e0e7981 */ /* 0x008762000c1e1900 */
[----:B------:R-:W-:Y:S05]  /*0a10*/  BRA `(.L_x_10) ;  /* 0x0000000000047947 */ /* 0x000fea0003800000 */
.L_x_11:
[----:B------:R-:W4:Y:S02]  /*0a20*/  LDC R14, c[0x0][0x604] ;  /* 0x00018100ff0e7b82 */ /* 0x000f240000000800 */
.L_x_10:
[----:B------:R-:W1:Y:S01]  /*0a30*/  LDC R5, c[0x0][0x3e8] ;  /* 0x0000fa00ff057b82 */ /* 0x000e620000000800 */
[----:B------:R-:W-:Y:S01]  /*0a40*/  ULDC UR4, c[0x0][0x3dc] ;  /* 0x0000f70000047ab9 */ /* 0x000fe20000000800 */
[----:B------:R-:W-:Y:S01]  /*0a50*/  ULDC.64 UR6, c[0x0][0x3e0] ;  /* 0x0000f80000067ab9 */ /* 0x000fe20000000a00 */
[----:B------:R-:W-:Y:S02]  /*0a60*/  UIADD3 UR4, UR4, 0x1f, URZ ;  /* 0x0000001f04047890 */ /* 0x000fe4000fffe03f */
[----:B------:R-:W-:Y:S02]  /*0a70*/  UIMAD UR6, UR7, UR6, URZ ;  /* 0x00000006070672a4 */ /* 0x000fe4000f8e023f */
[----:B------:R-:W-:-:S04]  /*0a80*/  USHF.R.S32.HI UR5, URZ, 0x1f, UR4 ;  /* 0x0000001f3f057899 */ /* 0x000fc80008011404 */
[----:B------:R-:W-:-:S04]  /*0a90*/  ULEA.HI UR5, UR5, UR4, URZ, 0x5 ;  /* 0x0000000405057291 */ /* 0x000fc8000f8f283f */
[----:B------:R-:W-:Y:S01]  /*0aa0*/  USHF.R.S32.HI UR15, URZ, 0x5, UR5 ;  /* 0x000000053f0f7899 */ /* 0x000fe20008011405 */
[----:B-1----:R-:W-:-:S05]  /*0ab0*/  IMAD R5, R5, UR6, RZ ;  /* 0x0000000605057c24 */ /* 0x002fca000f8e02ff */
[----:B------:R-:W-:Y:S01]  /*0ac0*/  IMAD R5, R5, UR15, RZ ;  /* 0x0000000f05057c24 */ /* 0x000fe2000f8e02ff */
[----:B------:R-:W-:Y:S06]  /*0ad0*/  @!P1 BRA `(.L_x_12) ;  /* 0x00000000000c9947 */ /* 0x000fec0003800000 */
[----:B------:R-:W-:Y:S01]  /*0ae0*/  UCGABAR_WAIT ;  /* 0x0000000000007dc7 */ /* 0x000fe20008000000 */
[----:B------:R-:W-:Y:S01]  /*0af0*/  CCTL.IVALL ;  /* 0x00000000ff00798f */ /* 0x000fe20002000000 */
[----:B------:R-:W-:Y:S05]  /*0b00*/  BRA `(.L_x_13) ;  /* 0x0000000000047947 */ /* 0x000fea0003800000 */
.L_x_12:
[----:B------:R-:W-:Y:S06]  /*0b10*/  BAR.SYNC.DEFER_BLOCKING 0x0 ;  /* 0x0000000000007b1d */ /* 0x000fec0000010000 */
.L_x_13:
[----:B------:R-:W-:-:S13]  /*0b20*/  ISETP.NE.AND P0, PT, R10, RZ, PT ;  /* 0x000000ff0a00720c */ /* 0x000fda0003f05270 */
[----:B------:R-:W-:Y:S05]  /*0b30*/  @!P0 BRA `(.L_x_14) ;  /* 0x000000b000c48947 */ /* 0x000fea0003800000 */
[----:B------:R-:W-:-:S13]  /*0b40*/  ISETP.NE.AND P0, PT, R10, 0x1, PT ;  /* 0x000000010a00780c */ /* 0x000fda0003f05270 */
[----:B------:R-:W-:Y:S05]  /*0b50*/  @P0 EXIT ;  /* 0x000000000000094d */ /* 0x000fea0003800000 */
[----:B------:R-:W-:Y:S01]  /*0b60*/  ISETP.GE.AND P0, PT, R5, 0x1, PT ;  /* 0x000000010500780c */ /* 0x000fe20003f06270 */
[----:B------:R-:W-:Y:S01]  /*0b70*/  UMOV UR4, URZ ;  /* 0x0000003f00047c82 */ /* 0x000fe20008000000 */
[----:B------:R-:W-:Y:S02]  /*0b80*/  CS2R R54, SRZ ;  /* 0x0000000000367805 */ /* 0x000fe4000001ff00 */
[----:B------:R-:W-:Y:S02]  /*0b90*/  CS2R R120, SRZ ;  /* 0x0000000000787805 */ /* 0x000fe4000001ff00 */
[----:B------:R-:W-:Y:S02]  /*0ba0*/  CS2R R122, SRZ ;  /* 0x00000000007a7805 */ /* 0x000fe4000001ff00 */
[----:B------:R-:W-:Y:S02]  /*0bb0*/  CS2R R124, SRZ ;  /* 0x00000000007c7805 */ /* 0x000fe4000001ff00 */
[----:B------:R-:W-:-:S02]  /*0bc0*/  CS2R R126, SRZ ;  /* 0x00000000007e7805 */ /* 0x000fc4000001ff00 */
[----:B------:R-:W-:Y:S02]  /*0bd0*/  CS2R R128, SRZ ;  /* 0x0000000000807805 */ /* 0x000fe4000001ff00 */
        /* <DEDUP_REMOVED lines=57> */
[----:B------:R-:W-:Y:S01]  /*0f70*/  CS2R R52, SRZ ;  /* 0x0000000000347805 */ /* 0x000fe2000001ff00 */
[----:B------:R-:W-:Y:S06]  /*0f80*/  @!P0 BRA `(.L_x_15) ;  /* 0x0000000000e08947 */ /* 0x000fec0003800000 */
[----:B------:R-:W-:-:S04]  /*0f90*/  LOP3.LUT R7, R4, 0x1, RZ, 0xfc, !PT ;  /* 0x0000000104077812 */ /* 0x000fc800078efcff */
[----:B------:R-:W-:-:S13]  /*0fa0*/  ISETP.NE.AND P1, PT, R7, 0x3, PT ;  /* 0x000000030700780c */ /* 0x000fda0003f25270 */
[----:B------:R-:W-:Y:S05]  /*0fb0*/  @!P1 BRA `(.L_x_16) ;  /* 0x0000000000049947 */ /* 0x000fea0003800000 */
[----:B------:R-:W-:Y:S01]  /*0fc0*/  BPT.TRAP 0x1 ;  /* 0x000000040000795c */ /* 0x000fe20000300000 */
.L_x_16:
[----:B------:R-:W1:Y:S01]  /*0fd0*/  S2UR UR5, SR_CgaCtaId ;  /* 0x00000000000579c3 */ /* 0x000e620000008800 */
[----:B------:R-:W-:Y:S01]  /*0fe0*/  SHF.L.U32 R7, RZ, 0x1f, RZ ;  /* 0x0000001fff077819 */ /* 0x000fe200000006ff */
[----:B------:R-:W-:Y:S02]  /*0ff0*/  UMOV UR4, 0x400 ;  /* 0x0000040000047882 */ /* 0x000fe40000000000 */
[----:B-1----:R-:W-:-:S12]  /*1000*/  ULEA UR4, UR5, UR4, 0x18 ;  /* 0x0000000405047291 */ /* 0x002fd8000f8ec03f */
.L_x_17:
[----:B0-----:R-:W-:-:S04]  /*1010*/  IMAD.U32 R8, RZ, RZ, UR4 ;  /* 0x00000004ff087e24 */ /* 0x001fc8000f8e00ff */
[----:B------:R0:W1:Y:S03]  /*1020*/  SYNCS.PHASECHK.TRANS64.TRYWAIT P1, [R8+URZ+0x37000], R7 ;  /* 0x03700007080075a7 */ /* 0x000066000802017f */
[----:B-1----:R-:W-:Y:S05]  /*1030*/  @!P1 NANOSLEEP.SYNCS 0x989680 ;  /* 0x009896800000995d */ /* 0x002fea0003900000 */
[----:B------:R-:W1:Y:S02]  /*1040*/  @!P1 SYNCS.PHASECHK.TRANS64 P1, [R8+URZ+0x37000], R7 ;  /* 0x03700007080095a7 */ /* 0x000e64000802007f */
[----:B-1----:R-:W-:Y:S05]  /*1050*/  @!P1 BRA `(.L_x_17) ;  /* 0xfffffffc00ec9947 */ /* 0x002fea000383ffff */
[----:B------:R-:W-:Y:S01]  /*1060*/  UIADD3 UR5, UR4, 0x2c000, URZ ;  /* 0x0002c00004057890 */ /* 0x000fe2000fffe03f */
[----:B------:R-:W-:Y:S01]  /*1070*/  WARPGROUP.ARRIVE ;  /* 0x00000000000079c5 */ /* 0x000fe20000000000 */
[----:B------:R-:W-:Y:S02]  /*1080*/  USHF.R.U32.HI UR4, URZ, 0x4, UR4 ;  /* 0x000000043f047899 */ /* 0x000fe40008011604 */
[----:B------:R-:W-:Y:S02]  /*1090*/  USHF.R.U32.HI UR5, URZ, 0x4, UR5 ;  /* 0x000000043f057899 */ /* 0x000fe40008011605 */
[----:B------:R-:W-:Y:S02]  /*10a0*/  ULOP3.LUT UR4, UR4, 0x3fff, URZ, 0xc0, !UPT ;  /* 0x00003fff04047892 */ /* 0x000fe4000f8ec03f */
[----:B------:R-:W-:Y:S02]  /*10b0*/  ULOP3.LUT UR5, UR5, 0x3fff, URZ, 0xc0, !UPT ;  /* 0x00003fff05057892 */ /* 0x000fe4000f8ec03f */
[----:B------:R-:W-:-:S02]  /*10c0*/  ULOP3.LUT UR11, UR4, 0x10000, URZ, 0xfc, !UPT ;  /* 0x00010000040b7892 */ /* 0x000fc4000f8efc3f */
[----:B------:R-:W-:Y:S02]  /*10d0*/  ULOP3.LUT UR14, UR5, 0x10000, URZ, 0xfc, !UPT ;  /* 0x00010000050e7892 */ /* 0x000fe4000f8efc3f */
[----:B------:R-:W-:Y:S02]  /*10e0*/  UIADD3 UR8, UR11, 0x100, URZ ;  /* 0x000001000b087890 */ /* 0x000fe4000fffe03f */
[----:B------:R-:W-:Y:S02]  /*10f0*/  UIADD3 UR9, UR11, 0x200, URZ ;  /* 0x000002000b097890 */ /* 0x000fe4000fffe03f */
[----:B------:R-:W-:Y:S01]  /*1100*/  UMOV UR4, UR11 ;  /* 0x0000000b00047c82 */ /* 0x000fe20008000000 */
[----:B------:R-:W-:Y:S01]  /*1110*/  UMOV UR5, 0x80000020 ;  /* 0x8000002000057882 */ /* 0x000fe20000000000 */
[----:B------:R-:W-:Y:S01]  /*1120*/  UMOV UR6, UR14 ;  /* 0x0000000e00067c82 */ /* 0x000fe20008000000 */
[----:B------:R-:W-:Y:S01]  /*1130*/  UMOV UR7, 0x80000020 ;  /* 0x8000002000077882 */ /* 0x000fe20000000000 */
[----:B------:R-:W-:Y:S01]  /*1140*/  UIADD3 UR10, UR11, 0x300, URZ ;  /* 0x000003000b0a7890 */ /* 0x000fe2000fffe03f */
[----:B------:R-:W-:Y:S01]  /*1150*/  HGMMA.64x64x16.F32.BF16 R120, gdesc[UR4], RZ, !UPT ;  /* 0x00e00000047879f0 */ /* 0x000fe2000c7018ff */
        /* <DEDUP_REMOVED lines=12> */
[----:B------:R-:W-:-:S02]  /*1220*/  UIADD3 UR4, UR11, 0x2, URZ ;  /* 0x000000020b047890 */ /* 0x000fc4000fffe03f */
[----:B------:R-:W-:Y:S01]  /*1230*/  UIADD3 UR6, UR14, 0x2, URZ ;  /* 0x000000020e067890 */ /* 0x000fe2000fffe03f */
[----:B------:R-:W-:Y:S01]  /*1240*/  UMOV UR5, 0x80000020 ;  /* 0x8000002000057882 */ /* 0x000fe20000000000 */
[----:B------:R-:W-:-:S07]  /*1250*/  UMOV UR7, 0x80000020 ;  /* 0x8000002000077882 */ /* 0x000fce0000000000 */
[----:B------:R-:W-:Y:S01]  /*1260*/  HGMMA.64x64x16.F32.BF16 R120, gdesc[UR4], R120 ;  /* 0x00e00000047879f0 */ /* 0x000fe20008701878 */
[----:B------:R-:W-:Y:S01]  /*1270*/  UMOV UR4, UR8 ;  /* 0x0000000800047c82 */ /* 0x000fe20008000000 */
[----:B------:R-:W-:Y:S02]  /*1280*/  UMOV UR5, 0x80000020 ;  /* 0x8000002000057882 */ /* 0x000fe40000000000 */
[----:B------:R-:W-:Y:S01]  /*1290*/  HGMMA.64x64x16.F32.BF16 R88, gdesc[UR4], R88 ;  /* 0x00e00000045879f0 */ /* 0x000fe20008701858 */
[----:B------:R-:W-:Y:S01]  /*12a0*/  UMOV UR4, UR9 ;  /* 0x0000000900047c82 */ /* 0x000fe20008000000 */
[----:B------:R-:W-:Y:S02]  /*12b0*/  UMOV UR5, 0x80000020 ;  /* 0x8000002000057882 */ /* 0x000fe40000000000 */
[----:B------:R-:W-:Y:S01]  /*12c0*/  HGMMA.64x64x16.F32.BF16 R56, gdesc[UR4], R56 ;  /* 0x00e00000043879f0 */ /* 0x000fe20008701838 */
[----:B------:R-:W-:Y:S01]  /*12d0*/  UMOV UR4, UR10 ;  /* 0x0000000a00047c82 */ /* 0x000fe20008000000 */
[----:B------:R-:W-:-:S02]  /*12e0*/  UMOV UR5, 0x80000020 ;  /* 0x8000002000057882 */ /* 0x000fc40000000000 */
[----:B------:R-:W-:Y:S01]  /*12f0*/  HGMMA.64x64x16.F32.BF16 R24, gdesc[UR4], R24, gsb0 ;  /* 0x00e00000041879f0 */ /* 0x000fe20008001818 */
[----:B------:R-:W-:-:S05]  /*1300*/  UMOV UR4, 0x1 ;  /* 0x0000000100047882 */ /* 0x000fca0000000000 */
.L_x_15:
[----:B0-----:R-:W-:-:S05]  /*1310*/  VIMNMX R8, R5, 0x1, PT ;  /* 0x0000000105087848 */ /* 0x001fca0003fe0100 */
[----:B------:R-:W-:-:S05]  /*1320*/  IMAD.IADD R8, R5, 0x1, -R8 ;  /* 0x0000000105087824 */ /* 0x000fca00078e0a08 */
[----:B------:R-:W-:-:S13]  /*1330*/  ISETP.GE.AND P1, PT, R8, 0x1, PT ;  /* 0x000000010800780c */ /* 0x000fda0003f26270 */
[----:B------:R-:W-:Y:S05]  /*1340*/  @!P1 BRA `(.L_x_18) ;  /* 0x0000000400549947 */ /* 0x000fea0003800000 */
[----:B------:R-:W0:Y:S01]  /*1350*/  S2UR UR6, SR_CgaCtaId ;  /* 0x00000000000679c3 */ /* 0x000e220000008800 */
[----:B------:R-:W-:Y:S01]  /*1360*/  UMOV UR5, 0x400 ;  /* 0x0000040000057882 */ /* 0x000fe20000000000 */
[----:B------:R-:W-:Y:S01]  /*1370*/  LOP3.LUT R13, R4, 0x1, RZ, 0xfc, !PT ;  /* 0x00000001040d7812 */ /* 0x000fe200078efcff */
[----:B------:R-:W-:Y:S01]  /*1380*/  IMAD.MOV.U32 R12, RZ, RZ, RZ ;  /* 0x000000ffff0c7224 */ /* 0x000fe200078e00ff */
[----:B------:R-:W-:Y:S01]  /*1390*/  UISETP.NE.U32.AND UP0, UPT, UR4, URZ, UPT ;  /* 0x0000003f0400728c */ /* 0x000fe2000bf05070 */
[----:B------:R-:W-:Y:S02]  /*13a0*/  IMAD.MOV.U32 R5, RZ, RZ, R8 ;  /* 0x000000ffff057224 */ /* 0x000fe400078e0008 */
[----:B------:R-:W-:Y:S01]  /*13b0*/  IMAD.MOV.U32 R7, RZ, RZ, RZ ;  /* 0x000000ffff077224 */ /* 0x000fe200078e00ff */
[----:B0-----:R-:W-:-:S04]  /*13c0*/  ULEA UR16, UR6, UR5, 0x18 ;  /* 0x0000000506107291 */ /* 0x001fc8000f8ec03f */
[----:B------:R-:W-:Y:S02]  /*13d0*/  UIADD3 UR5, UR16, 0x2c000, URZ ;  /* 0x0002c00010057890 */ /* 0x000fe4000fffe03f */
[----:B------:R-:W-:Y:S02]  /*13e0*/  USHF.R.U32.HI UR6, URZ, 0x4, UR16 ;  /* 0x000000043f067899 */ /* 0x000fe40008011610 */
[----:B------:R-:W-:Y:S02]  /*13f0*/  USHF.R.U32.HI UR5, URZ, 0x4, UR5 ;  /* 0x000000043f057899 */ /* 0x000fe40008011605 */
[----:B------:R-:W-:Y:S02]  /*1400*/  ULOP3.LUT UR6, UR6, 0x3fff, URZ, 0xc0, !UPT ;  /* 0x00003fff06067892 */ /* 0x000fe4000f8ec03f */
[----:B------:R-:W-:Y:S02]  /*1410*/  ULOP3.LUT UR5, UR5, 0x3fff, URZ, 0xc0, !UPT ;  /* 0x00003fff05057892 */ /* 0x000fe4000f8ec03f */
[----:B------:R-:W-:-:S02]  /*1420*/  ULOP3.LUT UR18, UR6, 0x10000, URZ, 0xfc, !UPT ;  /* 0x0001000006127892 */ /* 0x000fc4000f8efc3f */
[----:B------:R-:W-:-:S12]  /*1430*/  ULOP3.LUT UR17, UR5, 0x10000, URZ, 0xfc, !UPT ;  /* 0x0001000005117892 */ /* 0x000fd8000f8efc3f */
.L_x_23:
[----:B------:R-:W-:-:S13]  /*1440*/  ISETP.NE.AND P2, PT, R13, 0x3, PT ;  /* 0x000000030d00780c */ /* 0x000fda0003f45270 */
[----:B------:R-:W-:Y:S05]  /*1450*/  @!P2 BRA `(.L_x_19) ;  /* 0x000000000004a947 */ /* 0x000fea0003800000 */
[----:B------:R-:W-:Y:S01]  /*1460*/  BPT.TRAP 0x1 ;  /* 0x000000040000795c */ /* 0x000fe20000300000 */
.L_x_19:
[----:B------:R-:W-:Y:S01]  /*1470*/  SHF.L.U32 R9, R12, 0x1f, RZ ;  /* 0x0000001f0c097819 */ /* 0x000fe200000006ff */
[----:B------:R-:W-:-:S12]  /*1480*/  ULEA UR5, UR4, UR16, 0x3 ;  /* 0x0000001004057291 */ /* 0x000fd8000f8e183f */
.L_x_20:
[----:B0-----:R-:W-:-:S04]  /*1490*/  IMAD.U32 R10, RZ, RZ, UR5 ;  /* 0x00000005ff0a7e24 */ /* 0x001fc8000f8e00ff */
[----:B------:R0:W1:Y:S03]  /*14a0*/  SYNCS.PHASECHK.TRANS64.TRYWAIT P1, [R10+URZ+0x37000], R9 ;  /* 0x037000090a0075a7 */ /* 0x000066000802017f */
[----:B-1----:R-:W-:Y:S05]  /*14b0*/  @!P1 NANOSLEEP.SYNCS 0x989680 ;  /* 0x009896800000995d */ /* 0x002fea0003900000 */
[----:B------:R-:W1:Y:S02]  /*14c0*/  @!P1 SYNCS.PHASECHK.TRANS64 P1, [R10+URZ+0x37000], R9 ;  /* 0x037000090a0095a7 */ /* 0x000e64000802007f */
[----:B-1----:R-:W-:Y:S05]  /*14d0*/  @!P1 BRA `(.L_x_20) ;  /* 0xfffffffc00ec9947 */ /* 0x002fea000383ffff */
[----:B------:R-:W-:Y:S01]  /*14e0*/  ULEA UR5, UR4, UR18, 0xa ;  /* 0x0000001204057291 */ /* 0x000fe2000f8e503f */
[----:B------:R-:W-:Y:S01]  /*14f0*/  WARPGROUP.ARRIVE ;  /* 0x00000000000079c5 */ /* 0x000fe20000000000 */
[----:B------:R-:W-:Y:S02]  /*1500*/  ULEA UR6, UR4, UR17, 0x8 ;  /* 0x0000001104067291 */ /* 0x000fe4000f8e403f */
[----:B------:R-:W-:Y:S02]  /*1510*/  UIADD3 UR7, UR5, 0x100, URZ ;  /* 0x0000010005077890 */ /* 0x000fe4000fffe03f */
[----:B------:R-:W-:Y:S02]  /*1520*/  UIADD3 UR14, UR5, 0x200, URZ ;  /* 0x00000200050e7890 */ /* 0x000fe4000fffe03f */
[----:B------:R-:W-:Y:S01]  /*1530*/  UMOV UR8, UR5 ;  /* 0x0000000500087c82 */ /* 0x000fe20008000000 */
[----:B------:R-:W-:Y:S01]  /*1540*/  UMOV UR9, 0x80000020 ;  /* 0x8000002000097882 */ /* 0x000fe20000000000 */
[----:B------:R-:W-:Y:S01]  /*1550*/  UMOV UR10, UR6 ;  /* 0x00000006000a7c82 */ /* 0x000fe20008000000 */
[----:B------:R-:W-:Y:S01]  /*1560*/  UMOV UR11, 0x80000020 ;  /* 0x80000020000b7882 */ /* 0x000fe20000000000 */
[----:B------:R-:W-:Y:S01]  /*1570*/  UIADD3 UR15, UR5, 0x300, URZ ;  /* 0x00000300050f7890 */ /* 0x000fe2000fffe03f */
[----:B------:R-:W-:Y:S01]  /*1580*/  HGMMA.64x64x16.F32.BF16 R120, gdesc[UR8], R120, UP0 ;  /* 0x00e00000087879f0 */ /* 0x000fe2000bf01878 */
[----:B------:R-:W-:Y:S01]  /*1590*/  UMOV UR8, UR7 ;  /* 0x0000000700087c82 */ /* 0x000fe20008000000 */
[----:B------:R-:W-:Y:S01]  /*15a0*/  UMOV UR9, 0x80000020 ;  /* 0x8000002000097882 */ /* 0x000fe20000000000 */
[----:B------:R-:W-:Y:S01]  /*15b0*/  UIADD3 UR7, UR5, 0x202, URZ ;  /* 0x0000020205077890 */ /* 0x000fe2000fffe03f */
[----:B------:R-:W-:Y:S01]  /*15c0*/  HGMMA.64x64x16.F32.BF16 R88, gdesc[UR8], R88, UP0 ;  /* 0x00e00000085879f0 */ /* 0x000fe2000bf01858 */
[----:B------:R-:W-:Y:S01]  /*15d0*/  UMOV UR8, UR14 ;  /* 0x0000000e00087c82 */ /* 0x000fe20008000000 */
[----:B------:R-:W-:-:S02]  /*15e0*/  UMOV UR9, 0x80000020 ;  /* 0x8000002000097882 */ /* 0x000fc40000000000 */
[----:B------:R-:W-:Y:S01]  /*15f0*/  HGMMA.64x64x16.F32.BF16 R56, gdesc[UR8], R56, UP0 ;  /* 0x00e00000083879f0 */ /* 0x000fe2000bf01838 */
[----:B------:R-:W-:Y:S01]  /*1600*/  UMOV UR8, UR15 ;  /* 0x0000000f00087c82 */ /* 0x000fe20008000000 */
[----:B------:R-:W-:Y:S02]  /*1610*/  UMOV UR9, 0x80000020 ;  /* 0x8000002000097882 */ /* 0x000fe40000000000 */
[----:B------:R-:W-:Y:S01]  /*1620*/  HGMMA.64x64x16.F32.BF16 R24, gdesc[UR8], R24, UP0 ;  /* 0x00e00000081879f0 */ /* 0x000fe2000bf01818 */
[----:B------:R-:W-:Y:S02]  /*1630*/  UIADD3 UR8, UR5, 0x2, URZ ;  /* 0x0000000205087890 */ /* 0x000fe4000fffe03f */
[----:B------:R-:W-:Y:S02]  /*1640*/  UIADD3 UR10, UR6, 0x2, URZ ;  /* 0x00000002060a7890 */ /* 0x000fe4000fffe03f */
[----:B------:R-:W-:Y:S01]  /*1650*/  UIADD3 UR6, UR5, 0x102, URZ ;  /* 0x0000010205067890 */ /* 0x000fe2000fffe03f */
[----:B------:R-:W-:Y:S01]  /*1660*/  UMOV UR9, 0x80000020 ;  /* 0x8000002000097882 */ /* 0x000fe20000000000 */
[----:B------:R-:W-:Y:S01]  /*1670*/  UMOV UR11, 0x80000020 ;  /* 0x80000020000b7882 */ /* 0x000fe20000000000 */
[----:B------:R-:W-:-:S04]  /*1680*/  UIADD3 UR5, UR5, 0x302, URZ ;  /* 0x0000030205057890 */ /* 0x000fc8000fffe03f */
        /* <DEDUP_REMOVED lines=9> */
[----:B------:R-:W-:Y:S03]  /*1720*/  HGMMA.64x64x16.F32.BF16 R24, gdesc[UR8], R24, gsb0 ;  /* 0x00e00000081879f0 */ /* 0x000fe60008001818 */
[----:B------:R-:W-:Y:S02]  /*1730*/  WARPGROUP.DEPBAR.LE gsb0, 0x1 ;  /* 0x00008000000079c5 */ /* 0x000fe40000010100 */
[----:B------:R-:W-:Y:S05]  /*1740*/  @!P2 BRA `(.L_x_21) ;  /* 0x000000000004a947 */ /* 0x000fea0003800000 */
[----:B------:R-:W-:Y:S01]  /*1750*/  BPT.TRAP 0x1 ;  /* 0x000000040000795c */ /* 0x000fe20000300000 */
.L_x_21:
[----:B------:R-:W-:-:S13]  /*1760*/  ISETP.NE.AND P1, PT, R6, RZ, PT ;  /* 0x000000ff0600720c */ /* 0x000fda0003f25270 */
[----:B0-----:R-:W-:-:S05]  /*1770*/  @P1 LEA R9, R7, UR16, 0x3 ;  /* 0x0000001007091c11 */ /* 0x001fca000f8e18ff */
[----:B------:R-:W-:-:S05]  /*1780*/  @P1 VIADD R9, R9, 0x37058 ;  /* 0x0003705809091836 */ /* 0x000fca0000000000 */
[----:B------:R-:W-:-:S04]  /*1790*/  @P1 PRMT R9, R2, 0x654, R9 ;  /* 0x0000065402091816 */ /* 0x000fc80000000009 */
[----:B------:R0:W-:Y:S01]  /*17a0*/  @P1 SYNCS.ARRIVE.TRANS64.RED.A1T0 RZ, [R9+URZ], RZ ;  /* 0x000000ff09ff19a7 */ /* 0x0001e2000810043f */
[----:B------:R-:W-:-:S13]  /*17b0*/  ISETP.GT.U32.AND P1, PT, R4, 0x1, PT ;  /* 0x000000010400780c */ /* 0x000fda0003f24070 */
[----:B0-----:R-:W-:Y:S05]  /*17c0*/  @P1 BRA `(.L_x_22) ;  /* 0x0000000000041947 */ /* 0x001fea0003800000 */
[----:B------:R-:W-:Y:S01]  /*17d0*/  BPT.TRAP 0x1 ;  /* 0x000000040000795c */ /* 0x000fe20000300000 */
.L_x_22:
[----:B------:R-:W-:Y:S01]  /*17e0*/  UIADD3 UR4, UR4, 0x1, URZ ;  /* 0x0000000104047890 */ /* 0x000fe2000fffe03f */
[----:B------:R-:W-:Y:S01]  /*17f0*/  ISETP.GT.AND P2, PT, R5, 0x1, PT ;  /* 0x000000010500780c */ /* 0x000fe20003f44270 */
[----:B------:R-:W-:Y:S02]  /*1800*/  VIADD R7, R7, 0x1 ;  /* 0x0000000107077836 */ /* 0x000fe40000000000 */
[----:B------:R-:W-:Y:S01]  /*1810*/  UISETP.NE.AND UP0, UPT, UR4, 0xb, UPT ;  /* 0x0000000b0400788c */ /* 0x000fe2000bf05270 */
[----:B------:R-:W-:Y:S02]  /*1820*/  VIADD R5, R5, 0xffffffff ;  /* 0xffffffff05057836 */ /* 0x000fe40000000000 */
[C---:B------:R-:W-:Y:S01]  /*1830*/  ISETP.NE.AND P1, PT, R7.reuse, 0xb, PT ;  /* 0x0000000b0700780c */ /* 0x040fe20003f25270 */
[----:B------:R-:W-:Y:S02]  /*1840*/  USEL UR5, URZ, 0x1, UP0 ;  /* 0x000000013f057887 */ /* 0x000fe40008000000 */
[----:B------:R-:W-:Y:S01]  /*1850*/  USEL UR4, UR4, URZ, UP0 ;  /* 0x0000003f04047287 */ /* 0x000fe20008000000 */
[----:B------:R-:W-:Y:S01]  /*1860*/  SEL R7, R7, RZ, P1 ;  /* 0x000000ff07077207 */ /* 0x000fe20000800000 */
[----:B------:R-:W-:-:S02]  /*1870*/  UPLOP3.LUT UP0, UPT, UPT, UPT, UPT, 0x80, 0x0 ;  /* 0x000000000000789c */ /* 0x000fc40003f0f070 */
[----:B------:R-:W-:Y:S01]  /*1880*/  LOP3.LUT R12, R12, UR5, RZ, 0x3c, !PT ;  /* 0x000000050c0c7c12 */ /* 0x000fe2000f8e3cff */
[----:B------:R-:W-:Y:S08]  /*1890*/  @P2 BRA `(.L_x_23) ;  /* 0xfffffff800e82947 */ /* 0x000ff0000383ffff */
.L_x_18:
[----:B------:R-:W-:Y:S02]  /*18a0*/  WARPGROUP.DEPBAR.LE gsb0, 0x0 ;  /* 0x00008000000079c5 */ /* 0x000fe40000010000 */
[----:B------:R-:W-:Y:S05]  /*18b0*/  @!P0 BRA `(.L_x_24) ;  /* 0x0000000000548947 */ /* 0x000fea0003800000 */
[----:B------:R-:W-:-:S04]  /*18c0*/  LOP3.LUT R5, R4, 0x1, RZ, 0xfc, !PT ;  /* 0x0000000104057812 */ /* 0x000fc800078efcff */
[----:B------:R-:W-:-:S13]  /*18d0*/  ISETP.NE.AND P0, PT, R5, 0x3, PT ;  /* 0x000000030500780c */ /* 0x000fda0003f05270 */
[----:B------:R-:W-:Y:S05]  /*18e0*/  @!P0 BRA `(.L_x_25) ;  /* 0x0000000000048947 */ /* 0x000fea0003800000 */
[----:B------:R-:W-:Y:S01]  /*18f0*/  BPT.TRAP 0x1 ;  /* 0x000000040000795c */ /* 0x000fe20000300000 */
.L_x_25:
[----:B------:R-:W-:Y:S01]  /*1900*/  ISETP.NE.AND P0, PT, R6, RZ, PT ;  /* 0x000000ff0600720c */ /* 0x000fe20003f05270 */
[----:B------:R-:W-:Y:S01]  /*1910*/  BSSY B0, `(.L_x_26) ;  /* 0x000000d000007945 */ /* 0x000fe20003800000 */
[----:B------:R-:W-:-:S11]  /*1920*/  ISETP.GT.U32.AND P1, PT, R4, 0x1, PT ;  /* 0x000000010400780c */ /* 0x000fd60003f24070 */
[----:B------:R-:W-:Y:S05]  /*1930*/  @!P0 BRA `(.L_x_27) ;  /* 0x0000000000288947 */ /* 0x000fea0003800000 */
[----:B------:R-:W0:Y:S01]  /*1940*/  S2R R7, SR_CgaCtaId ;  /* 0x0000000000077919 */ /* 0x000e220000008800 */
[----:B------:R-:W-:Y:S01]  /*1950*/  IMAD.WIDE.U32 R4, R8, -0x45d1745d, RZ ;  /* 0xba2e8ba308047825 */ /* 0x000fe200078e00ff */
[----:B------:R-:W-:-:S04]  /*1960*/  MOV R4, 0x400 ;  /* 0x0000040000047802 */ /* 0x000fc80000000f00 */
[----:B------:R-:W-:-:S05]  /*1970*/  SHF.R.U32.HI R5, RZ, 0x3, R5 ;  /* 0x00000003ff057819 */ /* 0x000fca0000011605 */
[----:B------:R-:W-:Y:S01]  /*1980*/  IMAD R8, R5, -0xb, R8 ;  /* 0xfffffff505087824 */ /* 0x000fe200078e0208 */
[----:B0-----:R-:W-:-:S05]  /*1990*/  LEA R7, R7, R4, 0x18 ;  /* 0x0000000407077211 */ /* 0x001fca00078ec0ff */
[----:B------:R-:W-:-:S04]  /*19a0*/  IMAD R8, R8, 0x8, R7 ;  /* 0x0000000808087824 */ /* 0x000fc800078e0207 */
[----:B------:R-:W-:-:S05]  /*19b0*/  VIADD R5, R8, 0x37058 ;  /* 0x0003705808057836 */ /* 0x000fca0000000000 */
[----:B------:R-:W-:-:S04]  /*19c0*/  PRMT R5, R2, 0x654, R5 ;  /* 0x0000065402057816 */ /* 0x000fc80000000005 */
[----:B------:R0:W-:Y:S03]  /*19d0*/  SYNCS.ARRIVE.TRANS64.RED.A1T0 RZ, [R5+URZ], RZ ;  /* 0x000000ff05ff79a7 */ /* 0x0001e6000810043f */
.L_x_27:
[----:B------:R-:W-:Y:S05]  /*19e0*/  BSYNC B0 ;  /* 0x0000000000007941 */ /* 0x000fea0003800000 */
.L_x_26:
[----:B------:R-:W-:Y:S05]  /*19f0*/  @P1 BRA `(.L_x_24) ;  /* 0x0000000000041947 */ /* 0x000fea0003800000 */
[----:B------:R-:W-:Y:S01]  /*1a00*/  BPT.TRAP 0x1 ;  /* 0x000000040000795c */ /* 0x000fe20000300000 */
.L_x_24:
[----:B------:R-:W1:Y:S01]  /*1a10*/  S2R R4, SR_CTAID.Y ;  /* 0x0000000000047919 */ /* 0x000e620000002600 */
[----:B------:R-:W-:Y:S01]  /*1a20*/  ULDC.64 UR4, c[0x0][0x280] ;  /* 0x0000a00000047ab9 */ /* 0x000fe20000000a00 */
[----:B------:R-:W-:Y:S01]  /*1a30*/  LEA.HI R2, R3, R0, RZ, 0x2 ;  /* 0x0000000003027211 */ /* 0x000fe200078f10ff */
[----:B------:R-:W2:Y:S03]  /*1a40*/  S2R R9, SR_CTAID.X ;  /* 0x0000000000097919 */ /* 0x000ea60000002500 */
[--C-:B------:R-:W-:Y:S02]  /*1a50*/  SHF.R.S32.HI R6, RZ, 0x2, R2.reuse ;  /* 0x00000002ff067819 */ /* 0x100fe40000011402 */
[----:B0-----:R-:W-:-:S04]  /*1a60*/  SHF.R.S32.HI R5, RZ, 0x1f, R2 ;  /* 0x0000001fff057819 */ /* 0x001fc80000011402 */
[----:B------:R-:W-:-:S04]  /*1a70*/  LEA.HI R5, R5, R6, RZ, 0x3 ;  /* 0x0000000605057211 */ /* 0x000fc800078f18ff */
[----:B------:R-:W-:Y:S01]  /*1a80*/  LOP3.LUT R7, R5, 0xfffffff8, RZ, 0xc0, !PT ;  /* 0xfffffff805077812 */ /* 0x000fe200078ec0ff */
[----:B-1----:R-:W-:Y:S02]  /*1a90*/  IMAD.SHL.U32 R4, R4, 0x40, RZ ;  /* 0x0000004004047824 */ /* 0x002fe400078e00ff */
[----:B--2---:R-:W-:-:S03]  /*1aa0*/  IMAD.SHL.U32 R10, R9, 0x100, RZ ;  /* 0x00000100090a7824 */ /* 0x004fc600078e00ff */
[----:B------:R-:W-:-:S04]  /*1ab0*/  ISETP.GE.AND P0, PT, R4, UR5, PT ;  /* 0x0000000504007c0c */ /* 0x000fc8000bf06270 */
[----:B------:R-:W-:-:S13]  /*1ac0*/  ISETP.GE.OR P0, PT, R10, UR4, P0 ;  /* 0x000000040a007c0c */ /* 0x000fda0008706670 */
[----:B------:R-:W-:Y:S05]  /*1ad0*/  @P0 EXIT ;  /* 0x000000000000094d */ /* 0x000fea0003800000 */
[----:B------:R-:W0:Y:S01]  /*1ae0*/  LDC.64 R12, c[0x0][0x658] ;  /* 0x00019600ff0c7b82 */ /* 0x000e220000000a00 */
[----:B------:R-:W-:Y:S01]  /*1af0*/  LOP3.LUT R5, R2, 0x7ffffffc, RZ, 0xc0, !PT ;  /* 0x7ffffffc02057812 */ /* 0x000fe200078ec0ff */
[----:B------:R-:W-:Y:S01]  /*1b00*/  IMAD.IADD R2, R6, 0x1, -R7 ;  /* 0x0000000106027824 */ /* 0x000fe200078e0a07 */
[----:B------:R-:W-:Y:S02]  /*1b10*/  LEA.HI R6, R3, R0, RZ, 0x5 ;  /* 0x0000000003067211 */ /* 0x000fe400078f28ff */
[----:B----45:R-:W-:Y:S01]  /*1b20*/  FSETP.NEU.AND P1, PT, R14, RZ, PT ;  /* 0x000000ff0e00720b */ /* 0x030fe20003f2d000 */
[----:B------:R-:W-:Y:S01]  /*1b30*/  IMAD.IADD R5, R0, 0x1, -R5 ;  /* 0x0000000100057824 */ /* 0x000fe200078e0a05 */
[----:B------:R-:W-:Y:S02]  /*1b40*/  SHF.R.S32.HI R3, RZ, 0x1f, R2 ;  /* 0x0000001fff037819 */ /* 0x000fe40000011402 */
[----:B---3--:R-:W-:Y:S01]  /*1b50*/  SHF.R.S32.HI R15, RZ, 0x5, R6 ;  /* 0x00000005ff0f7819 */ /* 0x008fe20000011406 */
[----:B------:R-:W-:-:S02]  /*1b60*/  IMAD.SHL.U32 R5, R5, 0x2, RZ ;  /* 0x0000000205057824 */ /* 0x000fc400078e00ff */
[----:B------:R-:W-:-:S03]  /*1b70*/  IMAD.WIDE R8, R9, 0x100, R2 ;  /* 0x0000010009087825 */ /* 0x000fc600078e0202 */
[----:B------:R-:W-:Y:S01]  /*1b80*/  SHF.R.S32.HI R7, RZ, 0x1f, R5 ;  /* 0x0000001fff077819 */ /* 0x000fe20000011405 */
[C---:B------:R-:W-:Y:S01]  /*1b90*/  IMAD R3, R15.reuse, -0x10, -R10 ;  /* 0xfffffff00f037824 */ /* 0x040fe200078e0a0a */
[C---:B------:R-:W-:Y:S01]  /*1ba0*/  IADD3 R6, P0, R4.reuse, R5, RZ ;  /* 0x0000000504067210 */ /* 0x040fe20007f1e0ff */
[----:B------:R-:W-:Y:S01]  /*1bb0*/  IMAD.WIDE R8, R15, 0x10, R8 ;  /* 0x000000100f087825 */ /* 0x000fe200078e0208 */
[----:B------:R-:W-:Y:S02]  /*1bc0*/  IADD3 R10, -R5, UR5, -R4 ;  /* 0x00000005050a7c10 */ /* 0x000fe4000fffe904 */
[----:B------:R-:W-:Y:S02]  /*1bd0*/  LEA.HI.X.SX32 R7, R4, R7, 0x1, P0 ;  /* 0x0000000704077211 */ /* 0x000fe400000f0eff */
[----:B------:R-:W-:Y:S01]  /*1be0*/  IADD3 R0, R3, UR4, -R2 ;  /* 0x0000000403007c10 */ /* 0x000fe2000fffe802 */
[-C--:B0-----:R-:W-:Y:S01]  /*1bf0*/  IMAD R2, R9, R12.reuse, RZ ;  /* 0x0000000c09027224 */ /* 0x081fe200078e02ff */
[----:B------:R-:W-:Y:S01]  /*1c00*/  ISETP.GT.AND P3, PT, R10, RZ, PT ;  /* 0x000000ff0a00720c */ /* 0x000fe20003f64270 */
[----:B------:R-:W-:Y:S01]  /*1c10*/  IMAD.WIDE.U32 R18, R8, R12, R6 ;  /* 0x0000000c08127225 */ /* 0x000fe200078e0006 */
[----:B------:R-:W-:-:S02]  /*1c20*/  SHF.L.U64.HI R15, R12, 0x3, R13 ;  /* 0x000000030c0f7819 */ /* 0x000fc4000001020d */
[----:B------:R-:W-:Y:S01]  /*1c30*/  P2R R3, PR, RZ, 0x8 ;  /* 0x00000008ff037803 */ /* 0x000fe20000000000 */
[----:B------:R-:W-:Y:S01]  /*1c40*/  IMAD R21, R8, R13, R2 ;  /* 0x0000000d08157224 */ /* 0x000fe200078e0202 */
[----:B------:R-:W-:Y:S01]  /*1c50*/  ISETP.GT.AND P0, PT, R0, RZ, P3 ;  /* 0x000000ff0000720c */ /* 0x000fe20001f04270 */
[----:B------:R-:W-:Y:S02]  /*1c60*/  IMAD.SHL.U32 R16, R12, 0x8, RZ ;  /* 0x000000080c107824 */ /* 0x000fe400078e00ff */
[----:B------:R-:W-:Y:S01]  /*1c70*/  IMAD.IADD R21, R19, 0x1, R21 ;  /* 0x0000000113157824 */ /* 0x000fe200078e0215 */
[----:B------:R-:W-:Y:S09]  /*1c80*/  @!P1 BRA `(.L_x_28) ;  /* 0x0000006c00cc9947 */ /* 0x000ff20003800000 */
[----:B------:R-:W-:Y:S01]  /*1c90*/  ULDC.64 UR4, c[0x0][0x630] ;  /* 0x00018c0000047ab9 */ /* 0x000fe20000000a00 */
[----:B------:R-:W-:Y:S01]  /*1ca0*/  ULDC.64 UR8, c[0x0][0x628] ;  /* 0x00018a0000087ab9 */ /* 0x000fe20000000a00 */
[----:B------:R-:W-:Y:S01]  /*1cb0*/  IMAD R17, R9, UR4, RZ ;  /* 0x0000000409117c24 */ /* 0x000fe2000f8e02ff */
[----:B------:R-:W-:Y:S01]  /*1cc0*/  ULDC.64 UR6, c[0x0][0x650] ;  /* 0x0001940000067ab9 */ /* 0x000fe20000000a00 */
[----:B------:R-:W-:-:S04]  /*1cd0*/  IMAD.WIDE.U32 R2, R8, UR4, R6 ;  /* 0x0000000408027c25 */ /* 0x000fc8000f8e0006 */
[----:B------:R-:W-:Y:S01]  /*1ce0*/  IMAD R17, R8, UR5, R17 ;  /* 0x0000000508117c24 */ /* 0x000fe2000f8e0211 */
[----:B------:R-:W-:-:S03]  /*1cf0*/  LEA R4, P1, R2, UR8, 0x1 ;  /* 0x0000000802047c11 */ /* 0x000fc6000f8208ff */
[----:B------:R-:W-:-:S05]  /*1d00*/  IMAD.IADD R3, R3, 0x1, R17 ;  /* 0x0000000103037824 */ /* 0x000fca00078e0211 */
[----:B------:R-:W-:-:S05]  /*1d10*/  LEA.HI.X R5, R2, UR9, R3, 0x1, P1 ;  /* 0x0000000902057c11 */ /* 0x000fca00088f0c03 */
[----:B------:R-:W2:Y:S01]  /*1d20*/  @P0 LDG.E.LTC128B.U16 R19, desc[UR12][R4.64] ;  /* 0x0000000c04130981 */ /* 0x000ea2000c1e1520 */
[----:B------:R-:W-:Y:S01]  /*1d30*/  ISETP.GT.AND P6, PT, R10, 0x1, PT ;  /* 0x000000010a00780c */ /* 0x000fe20003fc4270 */
[----:B------:R-:W-:Y:S01]  /*1d40*/  BSSY B0, `(.L_x_29) ;  /* 0x000000e000007945 */ /* 0x000fe20003800000 */
[----:B------:R-:W-:Y:S02]  /*1d50*/  LEA R2, P2, R18, UR6, 0x1 ;  /* 0x0000000612027c11 */ /* 0x000fe4000f8408ff */
[----:B------:R-:W-:Y:S01]  /*1d60*/  ISETP.GT.AND P1, PT, R0, RZ, P6 ;  /* 0x000000ff0000720c */ /* 0x000fe20003724270 */
[----:B--2---:R-:W-:-:S04]  /*1d70*/  IMAD.U32 R3, R19, 0x10000, RZ ;  /* 0x0001000013037824 */ /* 0x004fc800078e00ff */
[----:B------:R-:W-:-:S04]  /*1d80*/  FMUL R3, R3, R14 ;  /* 0x0000000e03037220 */ /* 0x000fc80000400000 */
[----:B------:R-:W-:-:S05]  /*1d90*/  FFMA R3, R120, R11, R3 ;  /* 0x0000000b78037223 */ /* 0x000fca0000000003 */
[----:B------:R-:W-:Y:S02]  /*1da0*/  F2FP.BF16.F32.PACK_AB R20, RZ, R3 ;  /* 0x00000003ff14723e */ /* 0x000fe400000010ff */
[----:B------:R-:W-:Y:S02]  /*1db0*/  P2R R3, PR, RZ, 0x40 ;  /* 0x00000040ff037803 */ /* 0x000fe40000000000 */
[----:B------:R-:W-:Y:S02]  /*1dc0*/  LEA.HI.X R3, R18, UR7, R21, 0x1, P2 ;  /* 0x0000000712037c11 */ /* 0x000fe400090f0c15 */
[----:B------:R-:W-:Y:S02]  /*1dd0*/  PRMT R18, R20, 0x7610, R18 ;  /* 0x0000761014127816 */ /* 0x000fe40000000012 */
[----:B------:R-:W-:-:S03]  /*1de0*/  PRMT R20, R19, 0x7610, R20 ;  /* 0x0000761013147816 */ /* 0x000fc60000000014 */
[----:B------:R0:W-:Y:S01]  /*1df0*/  @P0 STG.E.U16 desc[UR12][R2.64], R18 ;  /* 0x0000001202000986 */ /* 0x0001e2000c10150c */
[----:B------:R-:W-:Y:S05]  /*1e00*/  @!P1 BRA `(.L_x_30) ;  /* 0x0000000000049947 */ /* 0x000fea0003800000 */
[----:B------:R1:W5:Y:S02]  /*1e10*/  LDG.E.LTC128B.U16 R20, desc[UR12][R4.64+0x2] ;  /* 0x0000020c04147981 */ /* 0x000364000c1e1520 */
.L_x_30:
[----:B------:R-:W-:Y:S05]  /*1e20*/  BSYNC B0 ;  /* 0x0000000000007941 */ /* 0x000fea0003800000 */
.L_x_29:
[----:B------:R-:W-:Y:S01]  /*1e30*/  USHF.L.U32 UR6, UR4, 0x3, URZ ;  /* 0x0000000304067899 */ /* 0x000fe2000800063f */
[----:B-----5:R-:W-:Y:S01]  /*1e40*/  IMAD.U32 R9, R20, 0x10000, RZ ;  /* 0x0001000014097824 */ /* 0x020fe200078e00ff */
[----:B------:R-:W-:Y:S01]  /*1e50*/  USHF.L.U64.HI UR7, UR4, 0x3, UR5 ;  /* 0x0000000304077899 */ /* 0x000fe20008010205 */
[----:B------:R-:W-:Y:S02]  /*1e60*/  ISETP.GT.AND P0, PT, R0, 0x8, P3 ;  /* 0x000000080000780c */ /* 0x000fe40001f04270 */
[----:B------:R-:W-:Y:S01]  /*1e70*/  FMUL R22, R9, R14 ;  /* 0x0000000e09167220 */ /* 0x000fe20000400000 */
[----:B0-----:R-:W-:Y:S02]  /*1e80*/  IMAD.U32 R18, RZ, RZ, UR6 ;  /* 0x00000006ff127e24 */ /* 0x001fe4000f8e00ff */
[----:B------:R-:W-:Y:S02]  /*1e90*/  IMAD.U32 R19, RZ, RZ, UR7 ;  /* 0x00000007ff137e24 */ /* 0x000fe4000f8e00ff */
[----:B------:R-:W-:Y:S01]  /*1ea0*/  FFMA R22, R121, R11, R22 ;  /* 0x0000000b79167223 */ /* 0x000fe20000000016 */
[----:B------:R-:W-:-:S04]  /*1eb0*/  IMAD.WIDE.U32 R8, R8, UR4, R18 ;  /* 0x0000000408087c25 */ /* 0x000fc8000f8e0012 */
[----:B------:R-:W-:Y:S02]  /*1ec0*/  F2FP.BF16.F32.PACK_AB R22, RZ, R22 ;  /* 0x00000016ff16723e */ /* 0x000fe400000010ff */
[----:B------:R-:W-:-:S03]  /*1ed0*/  IADD3 R6, P2, R6, R8, RZ ;  /* 0x0000000806067210 */ /* 0x000fc60007f5e0ff */
[----:B------:R0:W-:Y:S01]  /*1ee0*/  @P1 STG.E.U16 desc[UR12][R2.64+0x2], R22 ;  /* 0x0000021602001986 */ /* 0x0001e2000c10150c */
[----:B------:R-:W-:Y:S02]  /*1ef0*/  IADD3.X R7, R7, R17, R9, P2, !PT ;  /* 0x0000001107077210 */ /* 0x000fe400017fe409 */
[----:B------:R-:W-:-:S04]  /*1f00*/  LEA R8, P2, R6, UR8, 0x1 ;  /* 0x0000000806087c11 */ /* 0x000fc8000f8408ff */
[----:B------:R-:W-:-:S05]  /*1f10*/  LEA.HI.X R9, R6, UR9, R7, 0x1, P2 ;  /* 0x0000000906097c11 */ /* 0x000fca00090f0c07 */
[----:B------:R-:W2:Y:S01]  /*1f20*/  @P0 LDG.E.LTC128B.U16 R20, desc[UR12][R8.64] ;  /* 0x0000000c08140981 */ /* 0x000ea2000c1e1520 */
[C---:B------:R-:W-:Y:S01]  /*1f30*/  SHF.L.U64.HI R15, R16.reuse, 0x1, R15 ;  /* 0x00000001100f7819 */ /* 0x040fe2000001020f */
[----:B------:R-:W-:Y:S01]  /*1f40*/  BSSY B0, `(.L_x_31) ;  /* 0x000000b000007945 */ /* 0x000fe20003800000 */
[----:B------:R-:W-:Y:S02]  /*1f50*/  LEA R6, P2, R16, R2, 0x1 ;  /* 0x0000000210067211 */ /* 0x000fe400078408ff */
[----:B------:R-:W-:Y:S01]  /*1f60*/  ISETP.GT.AND P1, PT, R0, 0x8, P6 ;  /* 0x000000080000780c */ /* 0x000fe20003724270 */
[----:B--2---:R-:W-:-:S04]  /*1f70*/  IMAD.U32 R7, R20, 0x10000, RZ ;  /* 0x0001000014077824 */ /* 0x004fc800078e00ff */
[----:B------:R-:W-:-:S04]  /*1f80*/  FMUL R7, R7, R14 ;  /* 0x0000000e07077220 */ /* 0x000fc80000400000 */
[----:B------:R-:W-:-:S05]  /*1f90*/  FFMA R7, R122, R11, R7 ;  /* 0x0000000b7a077223 */ /* 0x000fca0000000007 */
[----:B------:R-:W-:Y:S01]  /*1fa0*/  F2FP.BF16.F32.PACK_AB R16, RZ, R7 ;  /* 0x00000007ff10723e */ /* 0x000fe200000010ff */
[----:B------:R-:W-:-:S05]  /*1fb0*/  IMAD.X R7, R15, 0x1, R3, P2 ;  /* 0x000000010f077824 */ /* 0x000fca00010e0603 */
[----:B------:R0:W-:Y:S01]  /*1fc0*/  @P0 STG.E.U16 desc[UR12][R6.64], R16 ;  /* 0x0000001006000986 */ /* 0x0001e2000c10150c */
[----:B------:R-:W-:Y:S05]  /*1fd0*/  @!P1 BRA `(.L_x_32) ;  /* 0x0000000000049947 */ /* 0x000fea0003800000 */
[----:B------:R2:W5:Y:S02]  /*1fe0*/  LDG.E.LTC128B.U16 R20, desc[UR12][R8.64+0x2] ;  /* 0x0000020c08147981 */ /* 0x000564000c1e1520 */
.L_x_32:
[----:B------:R-:W-:Y:S05]  /*1ff0*/  BSYNC B0 ;  /* 0x0000000000007941 */ /* 0x000fea0003800000 */
.L_x_31:
[----:B-----5:R-:W-:Y:S01]  /*2000*/  IMAD.U32 R15, R20, 0x10000, RZ ;  /* 0x00010000140f7824 */ /* 0x020fe200078e00ff */
[----:B------:R-:W-:Y:S01]  /*2010*/  ISETP.GT.AND P3, PT, R10, 0x8, PT ;  /* 0x000000080a00780c */ /* 0x000fe20003f64270 */
[----:B------:R-:W-:Y:S02]  /*2020*/  BSSY B0, `(.L_x_33) ;  /* 0x0000009000007945 */ /* 0x000fe40003800000 */
[----:B0-----:R-:W-:Y:S01]  /*2030*/  FMUL R16, R15, R14 ;  /* 0x0000000e0f107220 */ /* 0x001fe20000400000 */
[----:B------:R-:W-:Y:S02]  /*2040*/  ISETP.GT.AND P0, PT, R0, RZ, P3 ;  /* 0x000000ff0000720c */ /* 0x000fe40001f04270 */
[----:B------:R-:W-:Y:S01]  /*2050*/  P2R R15, PR, RZ, 0x8 ;  /* 0x00000008ff0f7803 */ /* 0x000fe20000000000 */
[----:B------:R-:W-:-:S05]  /*2060*/  FFMA R16, R123, R11, R16 ;  /* 0x0000000b7b107223 */ /* 0x000fca0000000010 */
[----:B------:R-:W-:-:S05]  /*2070*/  F2FP.BF16.F32.PACK_AB R16, RZ, R16 ;  /* 0x00000010ff10723e */ /* 0x000fca00000010ff */
[----:B------:R0:W-:Y:S01]  /*2080*/  @P1 STG.E.U16 desc[UR12][R6.64+0x2], R16 ;  /* 0x0000021006001986 */ /* 0x0001e2000c10150c */
[----:B------:R-:W-:Y:S05]  /*2090*/  @!P0 BRA `(.L_x_34) ;  /* 0x0000000000048947 */ /* 0x000fea0003800000 */
[----:B------:R3:W5:Y:S02]  /*20a0*/  LDG.E.LTC128B.U16 R20, desc[UR12][R4.64+0x10] ;  /* 0x0000100c04147981 */ /* 0x000764000c1e1520 */
.L_x_34:
[----:B------:R-:W-:Y:S05]  /*20b0*/  BSYNC B0 ;  /* 0x0000000000007941 */ /* 0x000fea0003800000 */
.L_x_33:
[----:B-----5:R-:W-:Y:S01]  /*20c0*/  IMAD.U32 R15, R20, 0x10000, RZ ;  /* 0x00010000140f7824 */ /* 0x020fe200078e00ff */
[----:B------:R-:W-:Y:S01]  /*20d0*/  ISETP.GT.AND P2, PT, R10, 0x9, PT ;  /* 0x000000090a00780c */ /* 0x000fe20003f44270 */
[----:B------:R-:W-:Y:S02]  /*20e0*/  BSSY B0, `(.L_x_35) ;  /* 0x0000009000007945 */ /* 0x000fe40003800000 */
[----:B------:R-:W-:Y:S01]  /*20f0*/  FMUL R15, R15, R14 ;  /* 0x0000000e0f0f7220 */ /* 0x000fe20000400000 */
[----:B------:R-:W-:Y:S02]  /*2100*/  ISETP.GT.AND P1, PT, R0, RZ, P2 ;  /* 0x000000ff0000720c */ /* 0x000fe40001724270 */
[----:B0-----:R-:W-:Y:S01]  /*2110*/  P2R R16, PR, RZ, 0x4 ;  /* 0x00000004ff107803 */ /* 0x001fe20000000000 */
[----:B------:R-:W-:-:S05]  /*2120*/  FFMA R15, R124, R11, R15 ;  /* 0x0000000b7c0f7223 */ /* 0x000fca000000000f */
[----:B------:R-:W-:-:S05]  /*2130*/  F2FP.BF16.F32.PACK_AB R15, RZ, R15 ;  /* 0x0000000fff0f723e */ /* 0x000fca00000010ff */
[----:B------:R0:W-:Y:S01]  /*2140*/  @P0 STG.E.U16 desc[UR12][R2.64+0x10], R15 ;  /* 0x0000100f02000986 */ /* 0x0001e2000c10150c */
[----:B------:R-:W-:Y:S05]  /*2150*/  @!P1 BRA `(.L_x_36) ;  /* 0x0000000000049947 */ /* 0x000fea0003800000 */
[----:B------:R4:W5:Y:S02]  /*2160*/  LDG.E.LTC128B.U16 R20, desc[UR12][R4.64+0x12] ;  /* 0x0000120c04147981 */ /* 0x000964000c1e1520 */
.L_x_36:
[----:B------:R-:W-:Y:S05]  /*2170*/  BSYNC B0 ;  /* 0x0000000000007941 */ /* 0x000fea0003800000 */
.L_x_35:
[----:B0----5:R-:W-:Y:S01]  /*2180*/  IMAD.U32 R15, R20, 0x10000, RZ ;  /* 0x00010000140f7824 */ /* 0x021fe200078e00ff */
[----:B------:R-:W-:Y:S01]  /*2190*/  ISETP.GT.AND P0, PT, R0, 0x8, P3 ;  /* 0x000000080000780c */ /* 0x000fe20001f04270 */
[----:B------:R-:W-:Y:S02]  /*21a0*/  BSSY B0, `(.L_x_37) ;  /* 0x0000007000007945 */ /* 0x000fe40003800000 */
[----:B------:R-:W-:-:S04]  /*21b0*/  FMUL R16, R15, R14 ;  /* 0x0000000e0f107220 */ /* 0x000fc80000400000 */
[----:B------:R-:W-:-:S05]  /*21c0*/  FFMA R16, R125, R11, R16 ;  /* 0x0000000b7d107223 */ /* 0x000fca0000000010 */
[----:B------:R-:W-:-:S05]  /*21d0*/  F2FP.BF16.F32.PACK_AB R16, RZ, R16 ;  /* 0x00000010ff10723e */ /* 0x000fca00000010ff */
[----:B------:R0:W-:Y:S01]  /*21e0*/  @P1 STG.E.U16 desc[UR12][R2.64+0x12], R16 ;  /* 0x0000121002001986 */ /* 0x0001e2000c10150c */
[----:B------:R-:W-:Y:S05]  /*21f0*/  @!P0 BRA `(.L_x_38) ;  /* 0x0000000000048947 */ /* 0x000fea0003800000 */
[----:B------:R0:W5:Y:S02]  /*2200*/  LDG.E.LTC128B.U16 R20, desc[UR12][R8.64+0x10] ;  /* 0x0000100c08147981 */ /* 0x000164000c1e1520 */
.L_x_38:
[----:B------:R-:W-:Y:S05]  /*2210*/  BSYNC B0 ;  /* 0x0000000000007941 */ /* 0x000fea0003800000 */
.L_x_37:
[----:B-----5:R-:W-:Y:S01]  /*2220*/  IMAD.U32 R15, R20, 0x10000, RZ ;  /* 0x00010000140f7824 */ /* 0x020fe200078e00ff */
        /* <DEDUP_REMOVED lines=8> */
.L_x_40:
[----:B------:R-:W-:Y:S05]  /*22b0*/  BSYNC B0 ;  /* 0x0000000000007941 */ /* 0x000fea0003800000 */
.L_x_39:
[----:B0----5:R-:W-:Y:S01]  /*22c0*/  IMAD.U32 R15, R20, 0x10000, RZ ;  /* 0x00010000140f7824 */ /* 0x021fe200078e00ff */
[----:B------:R-:W-:Y:S01]  /*22d0*/  ISETP.GT.AND P2, PT, R10, 0x10, PT ;  /* 0x000000100a00780c */ /* 0x000fe20003f44270 */
[----:B------:R-:W-:Y:S02]  /*22e0*/  BSSY B0, `(.L_x_41) ;  /* 0x0000009000007945 */ /* 0x000fe40003800000 */
[----:B------:R-:W-:Y:S01]  /*22f0*/  FMUL R16, R15, R14 ;  /* 0x0000000e0f107220 */ /* 0x000fe20000400000 */
[----:B------:R-:W-:Y:S02]  /*2300*/  ISETP.GT.AND P0, PT, R0, RZ, P2 ;  /* 0x000000ff0000720c */ /* 0x000fe40001704270 */
[----:B------:R-:W-:Y:S01]  /*2310*/  P2R R15, PR, RZ, 0x4 ;  /* 0x00000004ff0f7803 */ /* 0x000fe20000000000 */
[----:B------:R-:W-:-:S05]  /*2320*/  FFMA R16, R127, R11, R16 ;  /* 0x0000000b7f107223 */ /* 0x000fca0000000010 */
[----:B------:R-:W-:-:S05]  /*2330*/  F2FP.BF16.F32.PACK_AB R16, RZ, R16 ;  /* 0x00000010ff10723e */ /* 0x000fca00000010ff */
[----:B------:R0:W-:Y:S01]  /*2340*/  @P1 STG.E.U16 desc[UR12][R6.64+0x12], R16 ;  /* 0x0000121006001986 */ /* 0x0001e2000c10150c */
[----:B------:R-:W-:Y:S05]  /*2350*/  @!P0 BRA `(.L_x_42) ;  /* 0x0000000000048947 */ /* 0x000fea0003800000 */
[----:B------:R0:W5:Y:S02]  /*2360*/  LDG.E.LTC128B.U16 R20, desc[UR12][R4.64+0x20] ;  /* 0x0000200c04147981 */ /* 0x000164000c1e1520 */
.L_x_42:
[----:B------:R-:W-:Y:S05]  /*2370*/  BSYNC B0 ;  /* 0x0000000000007941 */ /* 0x000fea0003800000 */
.L_x_41:
[----:B-----5:R-:W-:Y:S01]  /*2380*/  IMAD.U32 R15, R20, 0x10000, RZ ;  /* 0x00010000140f7824 */ /* 0x020fe200078e00ff */
[----:B------:R-:W-:Y:S01]  /*2390*/  ISETP.GT.AND P1, PT, R10, 0x11, PT ;  /* 0x000000110a00780c */ /* 0x000fe20003f24270 */
[----:B------:R-:W-:Y:S02]  /*23a0*/  BSSY B0, `(.L_x_43) ;  /* 0x0000009000007945 */ /* 0x000fe40003800000 */
[----:B------:R-:W-:-:S04]  /*23b0*/  FMUL R15, R15, R14 ;  /* 0x0000000e0f0f7220 */ /* 0x000fc80000400000 */
[----:B------:R-:W-:-:S05]  /*23c0*/  FFMA R15, R128, R11, R15 ;  /* 0x0000000b800f7223 */ /* 0x000fca000000000f */
[----:B------:R-:W-:-:S05]  /*23d0*/  F2FP.BF16.F32.PACK_AB R15, RZ, R15 ;  /* 0x0000000fff0f723e */ /* 0x000fca00000010ff */
[----:B------:R1:W-:Y:S01]  /*23e0*/  @P0 STG.E.U16 desc[UR12][R2.64+0x20], R15 ;  /* 0x0000200f02000986 */ /* 0x0003e2000c10150c */
[----:B------:R-:W-:Y:S02]  /*23f0*/  ISETP.GT.AND P0, PT, R0, RZ, P1 ;  /* 0x000000ff0000720c */ /* 0x000fe40000f04270 */
[----:B-1----:R-:W-:-:S11]  /*2400*/  P2R R15, PR, RZ, 0x2 ;  /* 0x00000002ff0f7803 */ /* 0x002fd60000000000 */
[----:B------:R-:W-:Y:S05]  /*2410*/  @!P0 BRA `(.L_x_44) ;  /* 0x0000000000048947 */ /* 0x000fea0003800000 */
[----:B------:R1:W5:Y:S02]  /*2420*/  LDG.E.LTC128B.U16 R20, desc[UR12][R4.64+0x22] ;  /* 0x0000220c04147981 */ /* 0x000364000c1e1520 */
.L_x_44:
[----:B------:R-:W-:Y:S05]  /*2430*/  BSYNC B0 ;  /* 0x0000000000007941 */ /* 0x000fea0003800000 */
.L_x_43:
[----:B-----5:R-:W-:Y:S01]  /*2440*/  IMAD.U32 R15, R20, 0x10000, RZ ;  /* 0x00010000140f7824 */ /* 0x020fe200078e00ff */
[----:B------:R-:W-:Y:S03]  /*2450*/  BSSY B0, `(.L_x_45) ;  /* 0x0000008000007945 */ /* 0x000fe60003800000 */
[----:B0-----:R-:W-:-:S04]  /*2460*/  FMUL R16, R15, R14 ;  /* 0x0000000e0f107220 */ /* 0x001fc80000400000 */
[----:B------:R-:W-:-:S05]  /*2470*/  FFMA R16, R129, R11, R16 ;  /* 0x0000000b81107223 */ /* 0x000fca0000000010 */
[----:B------:R-:W-:-:S05]  /*2480*/  F2FP.BF16.F32.PACK_AB R16, RZ, R16 ;  /* 0x00000010ff10723e */ /* 0x000fca00000010ff */
[----:B------:R0:W-:Y:S01]  /*2490*/  @P0 STG.E.U16 desc[UR12][R2.64+0x22], R16 ;  /* 0x0000221002000986 */ /* 0x0001e2000c10150c */
[----:B------:R-:W-:-:S13]  /*24a0*/  ISETP.GT.AND P0, PT, R0, 0x8, P2 ;  /* 0x000000080000780c */ /* 0x000fda0001704270 */
[----:B0-----:R-:W-:Y:S05]  /*24b0*/  @!P0 BRA `(.L_x_46) ;  /* 0x0000000000048947 */ /* 0x001fea0003800000 */
[----:B------:R0:W5:Y:S02]  /*24c0*/  LDG.E.LTC128B.U16 R20, desc[UR12][R8.64+0x20] ;  /* 0x0000200c08147981 */ /* 0x000164000c1e1520 */
.L_x_46:
[----:B------:R-:W-:Y:S05]  /*24d0*/  BSYNC B0 ;  /* 0x0000000000007941 */ /* 0x000fea0003800000 */
.L_x_45:
[----:B-----5:R-:W-:Y:S01]  /*24e0*/  IMAD.U32 R15, R20, 0x10000, RZ ;  /* 0x00010000140f7824 */ /* 0x020fe200078e00ff */
[----:B------:R-:W-:Y:S03]  /*24f0*/  BSSY B0, `(.L_x_47) ;  /* 0x0000008000007945 */ /* 0x000fe60003800000 */
[----:B------:R-:W-:-:S04]  /*2500*/  FMUL R15, R15, R14 ;  /* 0x0000000e0f0f7220 */ /* 0x000fc80000400000 */
[----:B------:R-:W-:-:S05]  /*2510*/  FFMA R15, R130, R11, R15 ;  /* 0x0000000b820f7223 */ /* 0x000fca000000000f */
[----:B------:R-:W-:-:S05]  /*2520*/  F2FP.BF16.F32.PACK_AB R15, RZ, R15 ;  /* 0x0000000fff0f723e */ /* 0x000fca00000010ff */
[----:B------:R0:W-:Y:S01]  /*2530*/  @P0 STG.E.U16 desc[UR12][R6.64+0x20], R15 ;  /* 0x0000200f06000986 */ /* 0x0001e2000c10150c */
[----:B------:R-:W-:-:S13]  /*2540*/  ISETP.GT.AND P0, PT, R0, 0x8, P1 ;  /* 0x000000080000780c */ /* 0x000fda0000f04270 */
[----:B0-----:R-:W-:Y:S05]  /*2550*/  @!P0 BRA `(.L_x_48) ;  /* 0x0000000000048947 */ /* 0x001fea0003800000 */
[----:B------:R0:W5:Y:S02]  /*2560*/  LDG.E.LTC128B.U16 R20, desc[UR12][R8.64+0x22] ;  /* 0x0000220c08147981 */ /* 0x000164000c1e1520 */
.L_x_48:
[----:B------:R-:W-:Y:S05]  /*2570*/  BSYNC B0 ;  /* 0x0000000000007941 */ /* 0x000fea0003800000 */
.L_x_47:
[----:B-----5:R-:W-:Y:S01]  /*2580*/  IMAD.U32 R15, R20, 0x10000, RZ ;  /* 0x00010000140f7824 */ /* 0x020fe200078e00ff */
[C---:B------:R-:W-:Y:S01]  /*2590*/  SHF.L.U64.HI R21, R12.reuse, 0x7, R13 ;  /* 0x000000070c157819 */ /* 0x040fe2000001020d */
[----:B------:R-:W-:Y:S01]  /*25a0*/  IMAD.SHL.U32 R17, R12, 0x80, RZ ;  /* 0x000000800c117824 */ /* 0x000fe200078e00ff */
[----:B------:R-:W-:Y:S01]  /*25b0*/  ISETP.GT.AND P2, PT, R10, 0x18, PT ;  /* 0x000000180a00780c */ /* 0x000fe20003f44270 */
[----:B------:R-:W-:Y:S01]  /*25c0*/  FMUL R16, R15, R14 ;  /* 0x0000000e0f107220 */ /* 0x000fe20000400000 */
[----:B------:R-:W-:Y:S02]  /*25d0*/  BSSY B0, `(.L_x_49) ;  /* 0x000000d000007945 */ /* 0x000fe40003800000 */
[----:B------:R-:W-:Y:S01]  /*25e0*/  LOP3.LUT R15, R17, 0x2, RZ, 0xfc, !PT ;  /* 0x00000002110f7812 */ /* 0x000fe200078efcff */
[----:B------:R-:W-:-:S05]  /*25f0*/  FFMA R16, R131, R11, R16 ;  /* 0x0000000b83107223 */ /* 0x000fca0000000010 */
[----:B------:R-:W-:-:S05]  /*2600*/  F2FP.BF16.F32.PACK_AB R16, RZ, R16 ;  /* 0x00000010ff10723e */ /* 0x000fca00000010ff */
[----:B------:R1:W-:Y:S01]  /*2610*/  @P0 STG.E.U16 desc[UR12][R6.64+0x22], R16 ;  /* 0x0000221006000986 */ /* 0x0003e2000c10150c */
[----:B------:R-:W-:-:S05]  /*2620*/  IADD3 R124, P0, R15, R2, RZ ;  /* 0x000000020f7c7210 */ /* 0x000fca0007f1e0ff */
[----:B------:R-:W-:Y:S01]  /*2630*/  IMAD.X R125, R21, 0x1, R3, P0 ;  /* 0x00000001157d7824 */ /* 0x000fe200000e0603 */
[----:B------:R-:W-:-:S05]  /*2640*/  IADD3 R12, P0, R17, R2, RZ ;  /* 0x00000002110c7210 */ /* 0x000fca0007f1e0ff */
[----:B------:R-:W-:Y:S01]  /*2650*/  IMAD.X R13, R21, 0x1, R3, P0 ;  /* 0x00000001150d7824 */ /* 0x000fe200000e0603 */
[----:B------:R-:W-:Y:S02]  /*2660*/  ISETP.GT.AND P0, PT, R0, RZ, P2 ;  /* 0x000000ff0000720c */ /* 0x000fe40001704270 */
[----:B-1----:R-:W-:-:S11]  /*2670*/  P2R R16, PR, RZ, 0x4 ;  /* 0x00000004ff107803 */ /* 0x002fd60000000000 */
[----:B------:R-:W-:Y:S05]  /*2680*/  @!P0 BRA `(.L_x_50) ;  /* 0x0000000000048947 */ /* 0x000fea0003800000 */
[----:B------:R1:W5:Y:S02]  /*2690*/  LDG.E.LTC128B.U16 R20, desc[UR12][R4.64+0x30] ;  /* 0x0000300c04147981 */ /* 0x000364000c1e1520 */
.L_x_50:
[----:B------:R-:W-:Y:S05]  /*26a0*/  BSYNC B0 ;  /* 0x0000000000007941 */ /* 0x000fea0003800000 */
.L_x_49:
[----:B-----5:R-:W-:Y:S01]  /*26b0*/  IMAD.U32 R19, R20, 0x10000, RZ ;  /* 0x0001000014137824 */ /* 0x020fe200078e00ff */
[----:B------:R-:W-:Y:S01]  /*26c0*/  ISETP.GT.AND P1, PT, R10, 0x19, PT ;  /* 0x000000190a00780c */ /* 0x000fe20003f24270 */
[----:B------:R-:W-:Y:S02]  /*26d0*/  BSSY B0, `(.L_x_51) ;  /* 0x0000009000007945 */ /* 0x000fe40003800000 */
[----:B------:R-:W-:Y:S01]  /*26e0*/  FMUL R19, R19, R14 ;  /* 0x0000000e13137220 */ /* 0x000fe20000400000 */
[----:B------:R-:W-:-:S03]  /*26f0*/  P2R R16, PR, RZ, 0x2 ;  /* 0x00000002ff107803 */ /* 0x000fc60000000000 */
[----:B------:R-:W-:-:S05]  /*2700*/  FFMA R19, R132, R11, R19 ;  /* 0x0000000b84137223 */ /* 0x000fca0000000013 */
[----:B------:R-:W-:-:S05]  /*2710*/  F2FP.BF16.F32.PACK_AB R19, RZ, R19 ;  /* 0x00000013ff13723e */ /* 0x000fca00000010ff */
[----:B------:R0:W-:Y:S01]  /*2720*/  @P0 STG.E.U16 desc[UR12][R2.64+0x30], R19 ;  /* 0x0000301302000986 */ /* 0x0001e2000c10150c */
[----:B------:R-:W-:-:S13]  /*2730*/  ISETP.GT.AND P0, PT, R0, RZ, P1 ;  /* 0x000000ff0000720c */ /* 0x000fda0000f04270 */
[----:B0-----:R-:W-:Y:S05]  /*2740*/  @!P0 BRA `(.L_x_52) ;  /* 0x0000000000048947 */ /* 0x001fea0003800000 */
[----:B------:R0:W5:Y:S02]  /*2750*/  LDG.E.LTC128B.U16 R20, desc[UR12][R4.64+0x32] ;  /* 0x0000320c04147981 */ /* 0x000164000c1e1520 */
.L_x_52:
[----:B------:R-:W-:Y:S05]  /*2760*/  BSYNC B0 ;  /* 0x0000000000007941 */ /* 0x000fea0003800000 */
.L_x_51:
        /* <DEDUP_REMOVED lines=9> */
.L_x_54:
[----:B------:R-:W-:Y:S05]  /*2800*/  BSYNC B0 ;  /* 0x0000000000007941 */ /* 0x000fea0003800000 */
.L_x_53:
        /* <DEDUP_REMOVED lines=9> */
.L_x_56:
[----:B------:R-:W-:Y:S05]  /*28a0*/  BSYNC B0 ;  /* 0x0000000000007941 */ /* 0x000fea0003800000 */
.L_x_55:
        /* <DEDUP_REMOVED lines=11> */
.L_x_58:
[----:B------:R-:W-:Y:S05]  /*2960*/  BSYNC B0 ;  /* 0x0000000000007941 */ /* 0x000fea0003800000 */
.L_x_57:
        /* <DEDUP_REMOVED lines=11> */
.L_x_60:
[----:B------:R-:W-:Y:S05]  /*2a20*/  BSYNC B0 ;  /* 0x0000000000007941 */ /* 0x000fea0003800000 */
.L_x_59:
        /* <DEDUP_REMOVED lines=9> */
.L_x_62:
[----:B------:R-:W-:Y:S05]  /*2ac0*/  BSYNC B0 ;  /* 0x0000000000007941 */ /* 0x000fea0003800000 */
.L_x_61:
        /* <DEDUP_REMOVED lines=9> */
.L_x_64:
[----:B------:R-:W-:Y:S05]  /*2b60*/  BSYNC B0 ;  /* 0x0000000000007941 */ /* 0x000fea0003800000 */
.L_x_63:
        /* <DEDUP_REMOVED lines=11> */
.L_x_66:
[----:B------:R-:W-:Y:S05]  /*2c20*/  BSYNC B0 ;  /* 0x0000000000007941 */ /* 0x000fea0003800000 */
.L_x_65:
[----:B-----5:R-:W-:Y:S01]  /*2c30*/  IMAD.U32 R19, R20, 0x10000, RZ ;  /* 0x0001000014137824 */ /* 0x020fe200078e00ff */
[----:B------:R-:W-:Y:S01]  /*2c40*/  ISETP.GT.AND P4, PT, R10, 0x29, PT ;  /* 0x000000290a00780c */ /* 0x000fe20003f84270 */
[----:B------:R-:W-:Y:S02]  /*2c50*/  BSSY B0, `(.L_x_67) ;  /* 0x0000008000007945 */ /* 0x000fe40003800000 */
[----:B------:R-:W-:-:S04]  /*2c60*/  FMUL R19, R19, R14 ;  /* 0x0000000e13137220 */ /* 0x000fc80000400000 */
[----:B------:R-:W-:-:S05]  /*2c70*/  FFMA R19, R140, R11, R19 ;  /* 0x0000000b8c137223 */ /* 0x000fca0000000013 */
[----:B------:R-:W-:-:S05]  /*2c80*/  F2FP.BF16.F32.PACK_AB R19, RZ, R19 ;  /* 0x00000013ff13723e */ /* 0x000fca00000010ff */
[----:B------:R0:W-:Y:S01]  /*2c90*/  @P0 STG.E.U16 desc[UR12][R2.64+0x50], R19 ;  /* 0x0000501302000986 */ /* 0x0001e2000c10150c */
[----:B------:R-:W-:-:S13]  /*2ca0*/  ISETP.GT.AND P0, PT, R0, RZ, P4 ;  /* 0x000000ff0000720c */ /* 0x000fda0002704270 */
[----:B0-----:R-:W-:Y:S05]  /*2cb0*/  @!P0 BRA `(.L_x_68) ;  /* 0x0000000000048947 */ /* 0x001fea0003800000 */
[----:B------:R0:W5:Y:S02]  /*2cc0*/  LDG.E.LTC128B.U16 R20, desc[UR12][R4.64+0x52] ;  /* 0x0000520c04147981 */ /* 0x000164000c1e1520 */
.L_x_68:
[----:B------:R-:W-:Y:S05]  /*2cd0*/  BSYNC B0 ;  /* 0x0000000000007941 */ /* 0x000fea0003800000 */
.L_x_67:
        /* <DEDUP_REMOVED lines=9> */
.L_x_70:
[----:B------:R-:W-:Y:S05]  /*2d70*/  BSYNC B0 ;  /* 0x0000000000007941 */ /* 0x000fea0003800000 */
.L_x_69:
        /* <DEDUP_REMOVED lines=9> */
.L_x_72:
[----:B------:R-:W-:Y:S05]  /*2e10*/  BSYNC B0 ;  /* 0x0000000000007941 */ /* 0x000fea0003800000 */
.L_x_71:
        /* <DEDUP_REMOVED lines=10> */
.L_x_74:
[----:B------:R-:W-:Y:S05]  /*2ec0*/  BSYNC B0 ;  /* 0x0000000000007941 */ /* 0x000fea0003800000 */
.L_x_73:
        /* <DEDUP_REMOVED lines=10> */
.L_x_76:
[----:B------:R-:W-:Y:S05]  /*2f70*/  BSYNC B0 ;  /* 0x0000000000007941 */ /* 0x000fea0003800000 */
.L_x_75:
        /* <DEDUP_REMOVED lines=9> */
.L_x_78:
[----:B------:R-:W-:Y:S05]  /*3010*/  BSYNC B0 ;  /* 0x0000000000007941 */ /* 0x000fea0003800000 */
.L_x_77:
        /* <DEDUP_REMOVED lines=9> */
.L_x_80:
[----:B------:R-:W-:Y:S05]  /*30b0*/  BSYNC B0 ;  /* 0x0000000000007941 */ /* 0x000fea0003800000 */
.L_x_79:
        /* <DEDUP_REMOVED lines=10> */
.L_x_82:
[----:B------:R-:W-:Y:S05]  /*3160*/  BSYNC B0 ;  /* 0x0000000000007941 */ /* 0x000fea0003800000 */
.L_x_81:
[----:B-----5:R-:W-:Y:S01]  /*3170*/  IMAD.U32 R19, R20, 0x10000, RZ ;  /* 0x0001000014137824 */ /* 0x020fe200078e00ff */
[----:B------:R-:W-:Y:S03]  /*3180*/  BSSY B0, `(.L_x_83) ;  /* 0x0000009000007945 */ /* 0x000fe60003800000 */
[----:B------:R-:W-:-:S04]  /*3190*/  FMUL R19, R19, R14 ;  /* 0x0000000e13137220 */ /* 0x000fc80000400000 */
[----:B------:R-:W-:-:S05]  /*31a0*/  FFMA R19, R148, R11, R19 ;  /* 0x0000000b94137223 */ /* 0x000fca0000000013 */
[----:B------:R-:W-:-:S05]  /*31b0*/  F2FP.BF16.F32.PACK_AB R19, RZ, R19 ;  /* 0x00000013ff13723e */ /* 0x000fca00000010ff */
[----:B------:R0:W-:Y:S01]  /*31c0*/  @P0 STG.E.U16 desc[UR12][R2.64+0x70], R19 ;  /* 0x0000701302000986 */ /* 0x0001e2000c10150c */
[----:B------:R-:W-:-:S04]  /*31d0*/  ISETP.GT.AND P0, PT, R10, 0x39, PT ;  /* 0x000000390a00780c */ /* 0x000fc80003f04270 */
[----:B------:R-:W-:-:S13]  /*31e0*/  ISETP.GT.AND P5, PT, R0, RZ, P0 ;  /* 0x000000ff0000720c */ /* 0x000fda00007a4270 */
[----:B0-----:R-:W-:Y:S05]  /*31f0*/  @!P5 BRA `(.L_x_84) ;  /* 0x000000000004d947 */ /* 0x001fea0003800000 */
[----:B------:R0:W5:Y:S02]  /*3200*/  LDG.E.LTC128B.U16 R20, desc[UR12][R4.64+0x72] ;  /* 0x0000720c04147981 */ /* 0x000164000c1e1520 */
.L_x_84:
[----:B------:R-:W-:Y:S05]  /*3210*/  BSYNC B0 ;  /* 0x0000000000007941 */ /* 0x000fea0003800000 */
.L_x_83:
        /* <DEDUP_REMOVED lines=9> */
.L_x_86:
[----:B------:R-:W-:Y:S05]  /*32b0*/  BSYNC B0 ;  /* 0x0000000000007941 */ /* 0x000fea0003800000 */
.L_x_85:
        /* <DEDUP_REMOVED lines=9> */
.L_x_88:
[----:B------:R-:W-:Y:S05]  /*3350*/  BSYNC B0 ;  /* 0x0000000000007941 */ /* 0x000fea0003800000 */
.L_x_87:
[----:B-----5:R-:W-:Y:S01]  /*3360*/  IMAD.U32 R19, R20, 0x10000, RZ ;  /* 0x0001000014137824 */ /* 0x020fe200078e00ff */
[----:B------:R-:W-:Y:S01]  /*3370*/  LOP3.LUT R123, R17, 0x10, RZ, 0xfc, !PT ;  /* 0x00000010117b7812 */ /* 0x000fe200078efcff */
[----:B------:R-:W-:Y:S02]  /*3380*/  USHF.L.U32 UR22, UR4, 0x7, URZ ;  /* 0x0000000704167899 */ /* 0x000fe4000800063f */
[----:B------:R-:W-:Y:S01]  /*3390*/  FMUL R16, R19, R14 ;  /* 0x0000000e13107220 */ /* 0x000fe20000400000 */
[----:B------:R-:W-:-:S03]  /*33a0*/  USHF.L.U64.HI UR4, UR4, 0x7, UR5 ;  /* 0x0000000704047899 */ /* 0x000fc60008010205 */
[----:B------:R-:W-:-:S05]  /*33b0*/  FFMA R16, R151, R11, R16 ;  /* 0x0000000b97107223 */ /* 0x000fca0000000010 */
[----:B------:R-:W-:-:S05]  /*33c0*/  F2FP.BF16.F32.PACK_AB R16, RZ, R16 ;  /* 0x00000010ff10723e */ /* 0x000fca00000010ff */
[----:B------:R1:W-:Y:S01]  /*33d0*/  @P5 STG.E.U16 desc[UR12][R6.64+0x72], R16 ;  /* 0x0000721006005986 */ /* 0x0003e2000c10150c */
[----:B------:R-:W-:-:S05]  /*33e0*/  IADD3 R126, P5, R123, R2, RZ ;  /* 0x000000027b7e7210 */ /* 0x000fca0007fbe0ff */
[----:B------:R-:W-:Y:S01]  /*33f0*/  IMAD.X R127, R21, 0x1, R3, P5 ;  /* 0x00000001157f7824 */ /* 0x000fe200028e0603 */
[----:B------:R-:W-:-:S04]  /*3400*/  IADD3 R18, P5, R4, UR22, RZ ;  /* 0x0000001604127c10 */ /* 0x000fc8000ffbe0ff */
[----:B------:R-:W-:Y:S02]  /*3410*/  IADD3.X R19, R5, UR4, RZ, P5, !PT ;  /* 0x0000000405137c10 */ /* 0x000fe4000affe4ff */
[----:B------:R-:W-:-:S04]  /*3420*/  ISETP.GT.AND P5, PT, R10, RZ, PT ;  /* 0x000000ff0a00720c */ /* 0x000fc80003fa4270 */
[----:B------:R-:W-:-:S13]  /*3430*/  ISETP.GT.AND P5, PT, R0, 0x40, P5 ;  /* 0x000000400000780c */ /* 0x000fda0002fa4270 */
[----:B------:R-:W2:Y:S01]  /*3440*/  @P5 LDG.E.LTC128B.U16 R20, desc[UR12][R18.64] ;  /* 0x0000000c12145981 */ /* 0x000ea2000c1e1520 */
[----:B------:R-:W-:Y:S01]  /*3450*/  LOP3.LUT R121, R17, 0x12, RZ, 0xfc, !PT ;  /* 0x0000001211797812 */ /* 0x000fe200078efcff */
[----:B------:R-:W-:Y:S01]  /*3460*/  ULOP3.LUT UR21, UR22, 0x2, URZ, 0xfc, !UPT ;  /* 0x0000000216157892 */ /* 0x000fe2000f8efc3f */
[----:B--2---:R-:W-:-:S04]  /*3470*/  IMAD.U32 R23, R20, 0x10000, RZ ;  /* 0x0001000014177824 */ /* 0x004fc800078e00ff */
[----:B------:R-:W-:-:S04]  /*3480*/  FMUL R23, R23, R14 ;  /* 0x0000000e17177220 */ /* 0x000fc80000400000 */
[----:B------:R-:W-:-:S05]  /*3490*/  FFMA R23, R88, R11, R23 ;  /* 0x0000000b58177223 */ /* 0x000fca0000000017 */
[----:B------:R-:W-:-:S04]  /*34a0*/  F2FP.BF16.F32.PACK_AB R23, RZ, R23 ;  /* 0x00000017ff17723e */ /* 0x000fc800000010ff */
[----:B------:R-:W-:-:S05]  /*34b0*/  PRMT R22, R23, 0x7610, R22 ;  /* 0x0000761017167816 */ /* 0x000fca0000000016 */
[----:B------:R2:W-:Y:S01]  /*34c0*/  @P5 STG.E.U16 desc[UR12][R12.64], R22 ;  /* 0x000000160c005986 */ /* 0x0005e2000c10150c */
[----:B------:R-:W-:-:S05]  /*34d0*/  IADD3 R128, P5, R121, R2, RZ ;  /* 0x0000000279807210 */ /* 0x000fca0007fbe0ff */
[----:B------:R-:W-:Y:S01]  /*34e0*/  IMAD.X R129, R21, 0x1, R3, P5 ;  /* 0x0000000115817824 */ /* 0x000fe200028e0603 */
[----:B------:R-:W-:-:S04]  /*34f0*/  IADD3 R130, P5, R4, UR21, RZ ;  /* 0x0000001504827c10 */ /* 0x000fc8000ffbe0ff */
[----:B------:R-:W-:Y:S02]  /*3500*/  IADD3.X R131, R5, UR4, RZ, P5, !PT ;  /* 0x0000000405837c10 */ /* 0x000fe4000affe4ff */
[----:B------:R-:W-:-:S13]  /*3510*/  ISETP.GT.AND P5, PT, R0, 0x40, P6 ;  /* 0x000000400000780c */ /* 0x000fda00037a4270 */
[----:B------:R-:W3:Y:S01]  /*3520*/  @P5 LDG.E.LTC128B.U16 R20, desc[UR12][R130.64] ;  /* 0x0000000c82145981 */ /* 0x000ee2000c1e1520 */
[----:B------:R-:W-:Y:S01]  /*3530*/  BSSY B0, `(.L_x_89) ;  /* 0x000000e000007945 */ /* 0x000fe20003800000 */
[----:B---3--:R-:W-:-:S04]  /*3540*/  IMAD.U32 R23, R20, 0x10000, RZ ;  /* 0x0001000014177824 */ /* 0x008fc800078e00ff */
[----:B-1----:R-:W-:-:S04]  /*3550*/  FMUL R16, R23, R14 ;  /* 0x0000000e17107220 */ /* 0x002fc80000400000 */
[----:B------:R-:W-:-:S05]  /*3560*/  FFMA R16, R89, R11, R16 ;  /* 0x0000000b59107223 */ /* 0x000fca0000000010 */
[----:B------:R-:W-:-:S05]  /*3570*/  F2FP.BF16.F32.PACK_AB R16, RZ, R16 ;  /* 0x00000010ff10723e */ /* 0x000fca00000010ff */
[----:B------:R1:W-:Y:S01]  /*3580*/  @P5 STG.E.U16 desc[UR12][R124.64], R16 ;  /* 0x000000107c005986 */ /* 0x0003e2000c10150c */
[----:B------:R-:W-:-:S05]  /*3590*/  IADD3 R88, P5, R17, R6, RZ ;  /* 0x0000000611587210 */ /* 0x000fca0007fbe0ff */
[----:B------:R-:W-:Y:S01]  /*35a0*/  IMAD.X R89, R21, 0x1, R7, P5 ;  /* 0x0000000115597824 */ /* 0x000fe200028e0607 */
[----:B--2---:R-:W-:-:S04]  /*35b0*/  IADD3 R22, P5, R8, UR22, RZ ;  /* 0x0000001608167c10 */ /* 0x004fc8000ffbe0ff */
[----:B------:R-:W-:Y:S02]  /*35c0*/  IADD3.X R23, R9, UR4, RZ, P5, !PT ;  /* 0x0000000409177c10 */ /* 0x000fe4000affe4ff */
[----:B------:R-:W-:-:S04]  /*35d0*/  ISETP.GT.AND P5, PT, R10, RZ, PT ;  /* 0x000000ff0a00720c */ /* 0x000fc80003fa4270 */
[----:B------:R-:W-:-:S13]  /*35e0*/  ISETP.GT.AND P5, PT, R0, 0x48, P5 ;  /* 0x000000480000780c */ /* 0x000fda0002fa4270 */
[----:B-1----:R-:W-:Y:S05]  /*35f0*/  @!P5 BRA `(.L_x_90) ;  /* 0x000000000004d947 */ /* 0x002fea0003800000 */
[----:B------:R1:W5:Y:S02]  /*3600*/  LDG.E.LTC128B.U16 R20, desc[UR12][R22.64] ;  /* 0x0000000c16147981 */ /* 0x000364000c1e1520 */
.L_x_90:
[----:B------:R-:W-:Y:S05]  /*3610*/  BSYNC B0 ;  /* 0x0000000000007941 */ /* 0x000fea0003800000 */
.L_x_89:
[----:B-----5:R-:W-:Y:S01]  /*3620*/  IMAD.U32 R125, R20, 0x10000, RZ ;  /* 0x00010000147d7824 */ /* 0x020fe200078e00ff */
[----:B------:R-:W-:Y:S03]  /*3630*/  BSSY B0, `(.L_x_91) ;  /* 0x000000c000007945 */ /* 0x000fe60003800000 */
[----:B------:R-:W-:-:S04]  /*3640*/  FMUL R125, R125, R14 ;  /* 0x0000000e7d7d7220 */ /* 0x000fc80000400000 */
[----:B------:R-:W-:-:S05]  /*3650*/  FFMA R125, R90, R11, R125 ;  /* 0x0000000b5a7d7223 */ /* 0x000fca000000007d */
[----:B------:R-:W-:-:S05]  /*3660*/  F2FP.BF16.F32.PACK_AB R125, RZ, R125 ;  /* 0x0000007dff7d723e */ /* 0x000fca00000010ff */
[----:B------:R2:W-:Y:S01]  /*3670*/  @P5 STG.E.U16 desc[UR12][R88.64], R125 ;  /* 0x0000007d58005986 */ /* 0x0005e2000c10150c */
[----:B------:R-:W-:-:S05]  /*3680*/  IADD3 R132, P5, R15, R6, RZ ;  /* 0x000000060f847210 */ /* 0x000fca0007fbe0ff */
[----:B------:R-:W-:Y:S01]  /*3690*/  IMAD.X R133, R21, 0x1, R7, P5 ;  /* 0x0000000115857824 */ /* 0x000fe200028e0607 */
[----:B------:R-:W-:-:S13]  /*36a0*/  ISETP.GT.AND P5, PT, R0, 0x48, P6 ;  /* 0x000000480000780c */ /* 0x000fda00037a4270 */
[----:B--2---:R-:W-:Y:S05]  /*36b0*/  @!P5 BRA `(.L_x_92) ;  /* 0x00000000000cd947 */ /* 0x004fea0003800000 */
[----:B------:R-:W-:-:S04]  /*36c0*/  IADD3 R124, P6, R8, UR21, RZ ;  /* 0x00000015087c7c10 */ /* 0x000fc8000ffde0ff */
[----:B------:R-:W-:-:S05]  /*36d0*/  IADD3.X R125, R9, UR4, RZ, P6, !PT ;  /* 0x00000004097d7c10 */ /* 0x000fca000b7fe4ff */
[----:B------:R2:W5:Y:S04]  /*36e0*/  LDG.E.LTC128B.U16 R20, desc[UR12][R124.64] ;  /* 0x0000000c7c147981 */ /* 0x000568000c1e1520 */
.L_x_92:
[----:B------:R-:W-:Y:S05]  /*36f0*/  BSYNC B0 ;  /* 0x0000000000007941 */ /* 0x000fea0003800000 */
.L_x_91:
[----:B--2--5:R-:W-:Y:S01]  /*3700*/  IMAD.U32 R125, R20, 0x10000, RZ ;  /* 0x00010000147d7824 */ /* 0x024fe200078e00ff */
[----:B------:R-:W-:Y:S01]  /*3710*/  ULOP3.LUT UR20, UR22, 0x10, URZ, 0xfc, !UPT ;  /* 0x0000001016147892 */ /* 0x000fe2000f8efc3f */
[----:B------:R-:W-:Y:S02]  /*3720*/  ISETP.GT.AND P6, PT, R10, 0x8, PT ;  /* 0x000000080a00780c */ /* 0x000fe40003fc4270 */
[----:B------:R-:W-:-:S04]  /*3730*/  FMUL R16, R125, R14 ;  /* 0x0000000e7d107220 */ /* 0x000fc80000400000 */
[----:B------:R-:W-:Y:S01]  /*3740*/  FFMA R16, R91, R11, R16 ;  /* 0x0000000b5b107223 */ /* 0x000fe20000000010 */
[----:B------:R-:W-:-:S04]  /*3750*/  LOP3.LUT R91, R17, 0x20, RZ, 0xfc, !PT ;  /* 0x00000020115b7812 */ /* 0x000fc800078efcff */
[----:B------:R-:W-:-:S05]  /*3760*/  F2FP.BF16.F32.PACK_AB R16, RZ, R16 ;  /* 0x00000010ff10723e */ /* 0x000fca00000010ff */
[----:B------:R2:W-:Y:S01]  /*3770*/  @P5 STG.E.U16 desc[UR12][R132.64], R16 ;  /* 0x0000001084005986 */ /* 0x0005e2000c10150c */
[----:B------:R-:W-:-:S05]  /*3780*/  IADD3 R130, P5, R91, R2, RZ ;  /* 0x000000025b827210 */ /* 0x000fca0007fbe0ff */
[----:B------:R-:W-:Y:S01]  /*3790*/  IMAD.X R131, R21, 0x1, R3, P5 ;  /* 0x0000000115837824 */ /* 0x000fe200028e0603 */
[----:B------:R-:W-:-:S04]  /*37a0*/  IADD3 R134, P5, R4, UR20, RZ ;  /* 0x0000001404867c10 */ /* 0x000fc8000ffbe0ff */
[----:B------:R-:W-:Y:S02]  /*37b0*/  IADD3.X R135, R5, UR4, RZ, P5, !PT ;  /* 0x0000000405877c10 */ /* 0x000fe4000affe4ff */
[----:B------:R-:W-:-:S13]  /*37c0*/  ISETP.GT.AND P5, PT, R0, 0x40, P6 ;  /* 0x000000400000780c */ /* 0x000fda00037a4270 */
[----:B------:R-:W3:Y:S01]  /*37d0*/  @P5 LDG.E.LTC128B.U16 R20, desc[UR12][R134.64] ;  /* 0x0000000c86145981 */ /* 0x000ee2000c1e1520 */
[----:B------:R-:W-:Y:S01]  /*37e0*/  ULOP3.LUT UR19, UR22, 0x12, URZ, 0xfc, !UPT ;  /* 0x0000001216137892 */ /* 0x000fe2000f8efc3f */
[----:B---3--:R-:W-:-:S04]  /*37f0*/  IMAD.U32 R125, R20, 0x10000, RZ ;  /* 0x00010000147d7824 */ /* 0x008fc800078e00ff */
[----:B------:R-:W-:-:S04]  /*3800*/  FMUL R125, R125, R14 ;  /* 0x0000000e7d7d7220 */ /* 0x000fc80000400000 */
[----:B------:R-:W-:-:S05]  /*3810*/  FFMA R125, R92, R11, R125 ;  /* 0x0000000b5c7d7223 */ /* 0x000fca000000007d */
[----:B------:R-:W-:-:S04]  /*3820*/  F2FP.BF16.F32.PACK_AB R125, RZ, R125 ;  /* 0x0000007dff7d723e */ /* 0x000fc800000010ff */
[----:B------:R-:W-:Y:S02]  /*3830*/  PRMT R90, R125, 0x7610, R90 ;  /* 0x000076107d5a7816 */ /* 0x000fe4000000005a */
[----:B------:R-:W-:-:S03]  /*3840*/  LOP3.LUT R125, R17, 0x22, RZ, 0xfc, !PT ;  /* 0x00000022117d7812 */ /* 0x000fc600078efcff */
[----:B------:R3:W-:Y:S01]  /*3850*/  @P5 STG.E.U16 desc[UR12][R126.64], R90 ;  /* 0x0000005a7e005986 */ /* 0x0007e2000c10150c */
[----:B--2---:R-:W-:-:S05]  /*3860*/  IADD3 R132, P5, R125, R2, RZ ;  /* 0x000000027d847210 */ /* 0x004fca0007fbe0ff */
[----:B------:R-:W-:Y:S01]  /*3870*/  IMAD.X R133, R21, 0x1, R3, P5 ;  /* 0x0000000115857824 */ /* 0x000fe200028e0603 */
[----:B------:R-:W-:-:S04]  /*3880*/  IADD3 R134, P5, R4, UR19, RZ ;  /* 0x0000001304867c10 */ /* 0x000fc8000ffbe0ff */
[----:B------:R-:W-:Y:S02]  /*3890*/  IADD3.X R135, R5, UR4, RZ, P5, !PT ;  /* 0x0000000405877c10 */ /* 0x000fe4000affe4ff */
[----:B------:R-:W-:-:S04]  /*38a0*/  ISETP.GT.AND P5, PT, R10, 0x9, PT ;  /* 0x000000090a00780c */ /* 0x000fc80003fa4270 */
[----:B------:R-:W-:-:S13]  /*38b0*/  ISETP.GT.AND P5, PT, R0, 0x40, P5 ;  /* 0x000000400000780c */ /* 0x000fda0002fa4270 */
[----:B------:R-:W2:Y:S01]  /*38c0*/  @P5 LDG.E.LTC128B.U16 R20, desc[UR12][R134.64] ;  /* 0x0000000c86145981 */ /* 0x000ea2000c1e1520 */
[----:B------:R-:W-:Y:S01]  /*38d0*/  BSSY B0, `(.L_x_93) ;  /* 0x000000d000007945 */ /* 0x000fe20003800000 */
[----:B--2---:R-:W-:-:S04]  /*38e0*/  IMAD.U32 R137, R20, 0x10000, RZ ;  /* 0x0001000014897824 */ /* 0x004fc800078e00ff */
[----:B------:R-:W-:-:S04]  /*38f0*/  FMUL R16, R137, R14 ;  /* 0x0000000e89107220 */ /* 0x000fc80000400000 */
[----:B------:R-:W-:-:S05]  /*3900*/  FFMA R16, R93, R11, R16 ;  /* 0x0000000b5d107223 */ /* 0x000fca0000000010 */
[----:B------:R-:W-:-:S05]  /*3910*/  F2FP.BF16.F32.PACK_AB R16, RZ, R16 ;  /* 0x00000010ff10723e */ /* 0x000fca00000010ff */
[----:B------:R2:W-:Y:S01]  /*3920*/  @P5 STG.E.U16 desc[UR12][R128.64], R16 ;  /* 0x0000001080005986 */ /* 0x0005e2000c10150c */
[----:B---3--:R-:W-:-:S05]  /*3930*/  IADD3 R126, P5, R123, R6, RZ ;  /* 0x000000067b7e7210 */ /* 0x008fca0007fbe0ff */
[----:B------:R-:W-:Y:S01]  /*3940*/  IMAD.X R127, R21, 0x1, R7, P5 ;  /* 0x00000001157f7824 */ /* 0x000fe200028e0607 */
[----:B------:R-:W-:-:S13]  /*3950*/  ISETP.GT.AND P5, PT, R0, 0x48, P6 ;  /* 0x000000480000780c */ /* 0x000fda00037a4270 */
[----:B--2---:R-:W-:Y:S05]  /*3960*/  @!P5 BRA `(.L_x_94) ;  /* 0x00000000000cd947 */ /* 0x004fea0003800000 */
[----:B------:R-:W-:-:S04]  /*3970*/  IADD3 R92, P6, R8, UR20, RZ ;  /* 0x00000014085c7c10 */ /* 0x000fc8000ffde0ff */
[----:B------:R-:W-:-:S05]  /*3980*/  IADD3.X R93, R9, UR4, RZ, P6, !PT ;  /* 0x00000004095d7c10 */ /* 0x000fca000b7fe4ff */
[----:B------:R2:W5:Y:S04]  /*3990*/  LDG.E.LTC128B.U16 R20, desc[UR12][R92.64] ;  /* 0x0000000c5c147981 */ /* 0x000568000c1e1520 */
.L_x_94:
[----:B------:R-:W-:Y:S05]  /*39a0*/  BSYNC B0 ;  /* 0x0000000000007941 */ /* 0x000fea0003800000 */
.L_x_93:
[----:B--2--5:R-:W-:Y:S01]  /*39b0*/  IMAD.U32 R93, R20, 0x10000, RZ ;  /* 0x00010000145d7824 */ /* 0x024fe200078e00ff */
[----:B------:R-:W-:Y:S01]  /*39c0*/  ISETP.GT.AND P6, PT, R10, 0x9, PT ;  /* 0x000000090a00780c */ /* 0x000fe20003fc4270 */
[----:B------:R-:W-:Y:S02]  /*39d0*/  BSSY B0, `(.L_x_95) ;  /* 0x000000c000007945 */ /* 0x000fe40003800000 */
        /* <DEDUP_REMOVED lines=11> */
.L_x_96:
[----:B------:R-:W-:Y:S05]  /*3a90*/  BSYNC B0 ;  /* 0x0000000000007941 */ /* 0x000fea0003800000 */
.L_x_95:
[----:B--2--5:R-:W-:Y:S01]  /*3aa0*/  IMAD.U32 R93, R20, 0x10000, RZ ;  /* 0x00010000145d7824 */ /* 0x024fe200078e00ff */
[----:B------:R-:W-:Y:S01]  /*3ab0*/  ULOP3.LUT UR18, UR22, 0x20, URZ, 0xfc, !UPT ;  /* 0x0000002016127892 */ /* 0x000fe2000f8efc3f */
[----:B------:R-:W-:Y:S02]  /*3ac0*/  ISETP.GT.AND P6, PT, R10, 0x10, PT ;  /* 0x000000100a00780c */ /* 0x000fe40003fc4270 */
[----:B------:R-:W-:Y:S01]  /*3ad0*/  FMUL R16, R93, R14 ;  /* 0x0000000e5d107220 */ /* 0x000fe20000400000 */
[----:B------:R-:W-:-:S03]  /*3ae0*/  LOP3.LUT R93, R17, 0x30, RZ, 0xfc, !PT ;  /* 0x00000030115d7812 */ /* 0x000fc600078efcff */
[----:B------:R-:W-:-:S05]  /*3af0*/  FFMA R16, R95, R11, R16 ;  /* 0x0000000b5f107223 */ /* 0x000fca0000000010 */
        /* <DEDUP_REMOVED lines=36> */
.L_x_98:
[----:B------:R-:W-:Y:S05]  /*3d40*/  BSYNC B0 ;  /* 0x0000000000007941 */ /* 0x000fea0003800000 */
.L_x_97:
        /* <DEDUP_REMOVED lines=14> */
.L_x_100:
[----:B------:R-:W-:Y:S05]  /*3e30*/  BSYNC B0 ;  /* 0x0000000000007941 */ /* 0x000fea0003800000 */
.L_x_99:
        /* <DEDUP_REMOVED lines=42> */
.L_x_102:
[----:B------:R-:W-:Y:S05]  /*40e0*/  BSYNC B0 ;  /* 0x0000000000007941 */ /* 0x000fea0003800000 */
.L_x_101:
        /* <DEDUP_REMOVED lines=14> */
.L_x_104:
[----:B------:R-:W-:Y:S05]  /*41d0*/  BSYNC B0 ;  /* 0x0000000000007941 */ /* 0x000fea0003800000 */
.L_x_103:
        /* <DEDUP_REMOVED lines=42> */
.L_x_106:
[----:B------:R-:W-:Y:S05]  /*4480*/  BSYNC B0 ;  /* 0x0000000000007941 */ /* 0x000fea0003800000 */
.L_x_105:
        /* <DEDUP_REMOVED lines=14> */
.L_x_108:
[----:B------:R-:W-:Y:S05]  /*4570*/  BSYNC B0 ;  /* 0x0000000000007941 */ /* 0x000fea0003800000 */
.L_x_107:
        /* <DEDUP_REMOVED lines=41> */
.L_x_110:
[----:B------:R-:W-:Y:S05]  /*4810*/  BSYNC B0 ;  /* 0x0000000000007941 */ /* 0x000fea0003800000 */
.L_x_109:
[----:B--2--5:R-:W-:Y:S01]  /*4820*/  IMAD.U32 R109, R20, 0x10000, RZ ;  /* 0x00010000146d7824 */ /* 0x024fe200078e00ff */
        /* <DEDUP_REMOVED lines=12> */
.L_x_112:
[----:B------:R-:W-:Y:S05]  /*48f0*/  BSYNC B0 ;  /* 0x0000000000007941 */ /* 0x000fea0003800000 */
.L_x_111:
[----:B--2--5:R-:W-:Y:S01]  /*4900*/  IMAD.U32 R109, R20, 0x10000, RZ ;  /* 0x00010000146d7824 */ /* 0x024fe200078e00ff */
[----:B------:R-:W-:-:S03]  /*4910*/  ULOP3.LUT UR8, UR22, 0x60, URZ, 0xfc, !UPT ;  /* 0x0000006016087892 */ /* 0x000fc6000f8efc3f */
        /* <DEDUP_REMOVED lines=31> */
[----:B------:R-:W-:-:S05]  /*4b10*/  IADD3 R112, P5, R105, R6, RZ ;  /* 0x0000000669707210 */ /* 0x000fca0007fbe0ff */
[----:B------:R-:W-:Y:S01]  /*4b20*/  IMAD.X R113, R21, 0x1, R7, P5 ;  /* 0x0000000115717824 */ /* 0x000fe200028e0607 */
[----:B------:R-:W-:-:S13]  /*4b30*/  ISETP.GT.AND P5, PT, R0, 0x48, P3 ;  /* 0x000000480000780c */ /* 0x000fda0001fa4270 */
[----:B---3--:R-:W-:Y:S05]  /*4b40*/  @!P5 BRA `(.L_x_114) ;  /* 0x00000000000cd947 */ /* 0x008fea0003800000 */
[----:B------:R-:W-:-:S04]  /*4b50*/  IADD3 R2, P6, R8, UR8, RZ ;  /* 0x0000000808027c10 */ /* 0x000fc8000ffde0ff */
[----:B------:R-:W-:-:S05]  /*4b60*/  IADD3.X R3, R9, UR4, RZ, P6, !PT ;  /* 0x0000000409037c10 */ /* 0x000fca000b7fe4ff */
[----:B------:R2:W5:Y:S04]  /*4b70*/  LDG.E.LTC128B.U16 R20, desc[UR12][R2.64] ;  /* 0x0000000c02147981 */ /* 0x000568000c1e1520 */
.L_x_114:
[----:B------:R-:W-:Y:S05]  /*4b80*/  BSYNC B0 ;  /* 0x0000000000007941 */ /* 0x000fea0003800000 */
.L_x_113:
        /* <DEDUP_REMOVED lines=13> */
.L_x_116:
[----:B------:R-:W-:Y:S05]  /*4c60*/  BSYNC B0 ;  /* 0x0000000000007941 */ /* 0x000fea0003800000 */
.L_x_115:
[----:B--2--5:R-:W-:Y:S01]  /*4c70*/  IMAD.U32 R3, R20, 0x10000, RZ ;  /* 0x0001000014037824 */ /* 0x024fe200078e00ff */
[----:B------:R-:W-:-:S03]  /*4c80*/  ULOP3.LUT UR6, UR22, 0x70, URZ, 0xfc, !UPT ;  /* 0x0000007016067892 */ /* 0x000fc6000f8efc3f */
        /* <DEDUP_REMOVED lines=8> */
[----:B--2---:R-:W-:Y:S02]  /*4d10*/  IADD3.X R3, R5, UR4, RZ, P5, !PT ;  /* 0x0000000405037c10 */ /* 0x004fe4000affe4ff */
[----:B------:R-:W-:-:S13]  /*4d20*/  ISETP.GT.AND P5, PT, R0, 0x40, P1 ;  /* 0x000000400000780c */ /* 0x000fda0000fa4270 */
[----:B------:R-:W2:Y:S01]  /*4d30*/  @P5 LDG.E.LTC128B.U16 R20, desc[UR12][R2.64] ;  /* 0x0000000c02145981 */ /* 0x000ea2000c1e1520 */
[----:B------:R-:W-:Y:S01]  /*4d40*/  ULOP3.LUT UR5, UR22, 0x72, URZ, 0xfc, !UPT ;  /* 0x0000007216057892 */ /* 0x000fe2000f8efc3f */
[----:B--2---:R-:W-:-:S04]  /*4d50*/  IMAD.U32 R115, R20, 0x10000, RZ ;  /* 0x0001000014737824 */ /* 0x004fc800078e00ff */
[----:B------:R-:W-:-:S04]  /*4d60*/  FMUL R115, R115, R14 ;  /* 0x0000000e73737220 */ /* 0x000fc80000400000 */
[----:B------:R-:W-:-:S05]  /*4d70*/  FFMA R115, R116, R11, R115 ;  /* 0x0000000b74737223 */ /* 0x000fca0000000073 */
[----:B------:R-:W-:-:S05]  /*4d80*/  F2FP.BF16.F32.PACK_AB R115, RZ, R115 ;  /* 0x00000073ff73723e */ /* 0x000fca00000010ff */
[----:B------:R-:W-:Y:S01]  /*4d90*/  @P5 STG.E.U16 desc[UR12][R126.64], R115 ;  /* 0x000000737e005986 */ /* 0x000fe2000c10150c */
[----:B------:R-:W-:-:S05]  /*4da0*/  IADD3 R6, P5, R111, R6, RZ ;  /* 0x000000066f067210 */ /* 0x000fca0007fbe0ff */
[----:B------:R-:W-:Y:S01]  /*4db0*/  IMAD.X R7, R21, 0x1, R7, P5 ;  /* 0x0000000115077824 */ /* 0x000fe200028e0607 */
[----:B----4-:R-:W-:-:S04]  /*4dc0*/  IADD3 R4, P5, R4, UR5, RZ ;  /* 0x0000000504047c10 */ /* 0x010fc8000ffbe0ff */
[----:B------:R-:W-:Y:S02]  /*4dd0*/  IADD3.X R5, R5, UR4, RZ, P5, !PT ;  /* 0x0000000405057c10 */ /* 0x000fe4000affe4ff */
[----:B------:R-:W-:-:S13]  /*4de0*/  ISETP.GT.AND P5, PT, R0, 0x40, P0 ;  /* 0x000000400000780c */ /* 0x000fda00007a4270 */
[----:B------:R-:W2:Y:S01]  /*4df0*/  @P5 LDG.E.LTC128B.U16 R20, desc[UR12][R4.64] ;  /* 0x0000000c04145981 */ /* 0x000ea2000c1e1520 */
[----:B------:R-:W-:Y:S01]  /*4e00*/  BSSY B0, `(.L_x_117) ;  /* 0x000000e000007945 */ /* 0x000fe20003800000 */
[----:B--2---:R-:W-:-:S04]  /*4e10*/  IMAD.U32 R3, R20, 0x10000, RZ ;  /* 0x0001000014037824 */ /* 0x004fc800078e00ff */
[----:B------:R-:W-:-:S04]  /*4e20*/  FMUL R2, R3, R14 ;  /* 0x0000000e03027220 */ /* 0x000fc80000400000 */
[----:B------:R-:W-:-:S05]  /*4e30*/  FFMA R2, R117, R11, R2 ;  /* 0x0000000b75027223 */ /* 0x000fca0000000002 */
[----:B------:R-:W-:-:S04]  /*4e40*/  F2FP.BF16.F32.PACK_AB R2, RZ, R2 ;  /* 0x00000002ff02723e */ /* 0x000fc800000010ff */
[----:B------:R-:W-:-:S05]  /*4e50*/  PRMT R3, R2, 0x7610, R3 ;  /* 0x0000761002037816 */ /* 0x000fca0000000003 */
[----:B------:R2:W-:Y:S01]  /*4e60*/  @P5 STG.E.U16 desc[UR12][R128.64], R3 ;  /* 0x0000000380005986 */ /* 0x0005e2000c10150c */
[----:B------:R-:W-:-:S05]  /*4e70*/  IADD3 R2, P5, R12, R17, RZ ;  /* 0x000000110c027210 */ /* 0x000fca0007fbe0ff */
[----:B--2---:R-:W-:Y:S01]  /*4e80*/  IMAD.X R3, R13, 0x1, R21, P5 ;  /* 0x000000010d037824 */ /* 0x004fe200028e0615 */
[----:B------:R-:W-:-:S13]  /*4e90*/  ISETP.GT.AND P5, PT, R0, 0x48, P1 ;  /* 0x000000480000780c */ /* 0x000fda0000fa4270 */
[----:B------:R-:W-:Y:S05]  /*4ea0*/  @!P5 BRA `(.L_x_118) ;  /* 0x00000000000cd947 */ /* 0x000fea0003800000 */
[----:B------:R-:W-:-:S04]  /*4eb0*/  IADD3 R4, P6, R8, UR6, RZ ;  /* 0x0000000608047c10 */ /* 0x000fc8000ffde0ff */
[----:B------:R-:W-:-:S05]  /*4ec0*/  IADD3.X R5, R9, UR4, RZ, P6, !PT ;  /* 0x0000000409057c10 */ /* 0x000fca000b7fe4ff */
[----:B------:R2:W5:Y:S04]  /*4ed0*/  LDG.E.LTC128B.U16 R20, desc[UR12][R4.64] ;  /* 0x0000000c04147981 */ /* 0x000568000c1e1520 */
.L_x_118:
[----:B------:R-:W-:Y:S05]  /*4ee0*/  BSYNC B0 ;  /* 0x0000000000007941 */ /* 0x000fea0003800000 */
.L_x_117:
        /* <DEDUP_REMOVED lines=8> */
[----:B------:R-:W-:-:S04]  /*4f70*/  IADD3 R4, P5, R8, UR5, RZ ;  /* 0x0000000508047c10 */ /* 0x000fc8000ffbe0ff */
[----:B--2---:R-:W-:Y:S02]  /*4f80*/  IADD3.X R5, R9, UR4, RZ, P5, !PT ;  /* 0x0000000409057c10 */ /* 0x004fe4000affe4ff */
[----:B------:R-:W-:-:S13]  /*4f90*/  ISETP.GT.AND P5, PT, R0, 0x48, P0 ;  /* 0x000000480000780c */ /* 0x000fda00007a4270 */
[----:B------:R-:W-:Y:S05]  /*4fa0*/  @!P5 BRA `(.L_x_120) ;  /* 0x000000000004d947 */ /* 0x000fea0003800000 */
[----:B------:R2:W5:Y:S02]  /*4fb0*/  LDG.E.LTC128B.U16 R20, desc[UR12][R4.64] ;  /* 0x0000000c04147981 */ /* 0x000564000c1e1520 */
.L_x_120:
[----:B------:R-:W-:Y:S05]  /*4fc0*/  BSYNC B0 ;  /* 0x0000000000007941 */ /* 0x000fea0003800000 */
.L_x_119:
[----:B--2--5:R-:W-:Y:S01]  /*4fd0*/  IMAD.U32 R5, R20, 0x10000, RZ ;  /* 0x0001000014057824 */ /* 0x024fe200078e00ff */
[----:B------:R-:W-:Y:S01]  /*4fe0*/  ISETP.GT.AND P6, PT, R10, RZ, PT ;  /* 0x000000ff0a00720c */ /* 0x000fe20003fc4270 */
[----:B------:R-:W-:Y:S02]  /*4ff0*/  BSSY B0, `(.L_x_121) ;  /* 0x000000d000007945 */ /* 0x000fe40003800000 */
        /* <DEDUP_REMOVED lines=12> */
.L_x_122:
[----:B------:R-:W-:Y:S05]  /*50c0*/  BSYNC B0 ;  /* 0x0000000000007941 */ /* 0x000fea0003800000 */
.L_x_121:
[----:B-----5:R-:W-:Y:S01]  /*50d0*/  IMAD.U32 R7, R20, 0x10000, RZ ;  /* 0x0001000014077824 */ /* 0x020fe200078e00ff */
        /* <DEDUP_REMOVED lines=13> */
.L_x_124:
[----:B------:R-:W-:Y:S05]  /*51b0*/  BSYNC B0 ;  /* 0x0000000000007941 */ /* 0x000fea0003800000 */
.L_x_123:
[----:B---3-5:R-:W-:Y:S01]  /*51c0*/  IMAD.U32 R7, R20, 0x10000, RZ ;  /* 0x0001000014077824 */ /* 0x028fe200078e00ff */
        /* <DEDUP_REMOVED lines=8> */
[----:B---3--:R-:W-:Y:S01]  /*5250*/  IMAD.X R7, R89, 0x1, R21, P5 ;  /* 0x0000000159077824 */ /* 0x008fe200028e0615 */
[----:B0-----:R-:W-:-:S04]  /*5260*/  IADD3 R8, P5, R22, UR22, RZ ;  /* 0x0000001616087c10 */ /* 0x001fc8000ffbe0ff */
[----:B------:R-:W-:Y:S02]  /*5270*/  IADD3.X R9, R23, UR4, RZ, P5, !PT ;  /* 0x0000000417097c10 */ /* 0x000fe4000affe4ff */
[----:B------:R-:W-:-:S13]  /*5280*/  ISETP.GT.AND P5, PT, R0, 0x88, P6 ;  /* 0x000000880000780c */ /* 0x000fda00037a4270 */
[----:B------:R-:W-:Y:S05]  /*5290*/  @!P5 BRA `(.L_x_126) ;  /* 0x000000000004d947 */ /* 0x000fea0003800000 */
[----:B------:R0:W5:Y:S02]  /*52a0*/  LDG.E.LTC128B.U16 R20, desc[UR12][R8.64] ;  /* 0x0000000c08147981 */ /* 0x000164000c1e1520 */
.L_x_126:
[----:B------:R-:W-:Y:S05]  /*52b0*/  BSYNC B0 ;  /* 0x0000000000007941 */ /* 0x000fea0003800000 */
.L_x_125:
        /* <DEDUP_REMOVED lines=14> */
.L_x_128:
[----:B------:R-:W-:Y:S05]  /*53a0*/  BSYNC B0 ;  /* 0x0000000000007941 */ /* 0x000fea0003800000 */
.L_x_127:
[----:B---3-5:R-:W-:Y:S01]  /*53b0*/  IMAD.U32 R57, R20, 0x10000, RZ ;  /* 0x0001000014397824 */ /* 0x028fe200078e00ff */
        /* <DEDUP_REMOVED lines=13> */
.L_x_130:
[----:B------:R-:W-:Y:S05]  /*5490*/  BSYNC B0 ;  /* 0x0000000000007941 */ /* 0x000fea0003800000 */
.L_x_129:
        /* <DEDUP_REMOVED lines=8> */
[----:B---3--:R-:W-:Y:S01]  /*5520*/  IMAD.X R59, R13, 0x1, R21, P5 ;  /* 0x000000010d3b7824 */ /* 0x008fe200028e0615 */
[----:B------:R-:W-:-:S13]  /*5530*/  ISETP.GT.AND P5, PT, R0, 0x80, P6 ;  /* 0x000000800000780c */ /* 0x000fda00037a4270 */
[----:B------:R-:W-:Y:S05]  /*5540*/  @!P5 BRA `(.L_x_132) ;  /* 0x00000000000cd947 */ /* 0x000fea0003800000 */
[----:B------:R-:W-:-:S04]  /*5550*/  IADD3 R112, P6, R18, UR19, RZ ;  /* 0x0000001312707c10 */ /* 0x000fc8000ffde0ff */
[----:B------:R-:W-:-:S05]  /*5560*/  IADD3.X R113, R19, UR4, RZ, P6, !PT ;  /* 0x0000000413717c10 */ /* 0x000fca000b7fe4ff */
[----:B------:R3:W5:Y:S04]  /*5570*/  LDG.E.LTC128B.U16 R20, desc[UR12][R112.64] ;  /* 0x0000000c70147981 */ /* 0x000768000c1e1520 */
.L_x_132:
[----:B------:R-:W-:Y:S05]  /*5580*/  BSYNC B0 ;  /* 0x0000000000007941 */ /* 0x000fea0003800000 */
.L_x_131:
        /* <DEDUP_REMOVED lines=14> */
.L_x_134:
[----:B------:R-:W-:Y:S05]  /*5670*/  BSYNC B0 ;  /* 0x0000000000007941 */ /* 0x000fea0003800000 */
.L_x_133:
        /* <DEDUP_REMOVED lines=14> */
.L_x_136:
[----:B------:R-:W-:Y:S05]  /*5760*/  BSYNC B0 ;  /* 0x0000000000007941 */ /* 0x000fea0003800000 */
.L_x_135:
        /* <DEDUP_REMOVED lines=14> */
.L_x_138:
[----:B------:R-:W-:Y:S05]  /*5850*/  BSYNC B0 ;  /* 0x0000000000007941 */ /* 0x000fea0003800000 */
.L_x_137:
        /* <DEDUP_REMOVED lines=14> */
.L_x_140:
[----:B------:R-:W-:Y:S05]  /*5940*/  BSYNC B0 ;  /* 0x0000000000007941 */ /* 0x000fea0003800000 */
.L_x_139:
        /* <DEDUP_REMOVED lines=14> */
.L_x_142:
[----:B------:R-:W-:Y:S05]  /*5a30*/  BSYNC B0 ;  /* 0x0000000000007941 */ /* 0x000fea0003800000 */
.L_x_141:
        /* <DEDUP_REMOVED lines=14> */
.L_x_144:
[----:B------:R-:W-:Y:S05]  /*5b20*/  BSYNC B0 ;  /* 0x0000000000007941 */ /* 0x000fea0003800000 */
.L_x_143:
        /* <DEDUP_REMOVED lines=14> */
.L_x_146:
[----:B------:R-:W-:Y:S05]  /*5c10*/  BSYNC B0 ;  /* 0x0000000000007941 */ /* 0x000fea0003800000 */
.L_x_145:
        /* <DEDUP_REMOVED lines=14> */
.L_x_148:
[----:B------:R-:W-:Y:S05]  /*5d00*/  BSYNC B0 ;  /* 0x0000000000007941 */ /* 0x000fea0003800000 */
.L_x_147:
        /* <DEDUP_REMOVED lines=14> */
.L_x_150:
[----:B------:R-:W-:Y:S05]  /*5df0*/  BSYNC B0 ;  /* 0x0000000000007941 */ /* 0x000fea0003800000 */
.L_x_149:
        /* <DEDUP_REMOVED lines=14> */
.L_x_152:
[----:B------:R-:W-:Y:S05]  /*5ee0*/  BSYNC B0 ;  /* 0x0000000000007941 */ /* 0x000fea0003800000 */
.L_x_151:
        /* <DEDUP_REMOVED lines=14> */
.L_x_154:
[----:B------:R-:W-:Y:S05]  /*5fd0*/  BSYNC B0 ;  /* 0x0000000000007941 */ /* 0x000fea0003800000 */
.L_x_153:
        /* <DEDUP_REMOVED lines=14> */
.L_x_156:
[----:B------:R-:W-:Y:S05]  /*60c0*/  BSYNC B0 ;  /* 0x0000000000007941 */ /* 0x000fea0003800000 */
.L_x_155:
        /* <DEDUP_REMOVED lines=14> */
.L_x_158:
[----:B------:R-:W-:Y:S05]  /*61b0*/  BSYNC B0 ;  /* 0x0000000000007941 */ /* 0x000fea0003800000 */
.L_x_157:
        /* <DEDUP_REMOVED lines=14> */
.L_x_160:
[----:B------:R-:W-:Y:S05]  /*62a0*/  BSYNC B0 ;  /* 0x0000000000007941 */ /* 0x000fea0003800000 */
.L_x_159:
        /* <DEDUP_REMOVED lines=14> */
.L_x_162:
[----:B------:R-:W-:Y:S05]  /*6390*/  BSYNC B0 ;  /* 0x0000000000007941 */ /* 0x000fea0003800000 */
.L_x_161:
[----:B---3-5:R-:W-:Y:S01]  /*63a0*/  IMAD.U32 R59, R20, 0x10000, RZ ;  /* 0x00010000143b7824 */ /* 0x028fe200078e00ff */
[----:B------:R-:W-:Y:S03]  /*63b0*/  BSSY B0, `(.L_x_163) ;  /* 0x000000c000007945 */ /* 0x000fe60003800000 */
        /* <DEDUP_REMOVED lines=11> */
.L_x_164:
[----:B------:R-:W-:Y:S05]  /*6470*/  BSYNC B0 ;  /* 0x0000000000007941 */ /* 0x000fea0003800000 */
.L_x_163:
        /* <DEDUP_REMOVED lines=14> */
.L_x_166:
[----:B------:R-:W-:Y:S05]  /*6560*/  BSYNC B0 ;  /* 0x0000000000007941 */ /* 0x000fea0003800000 */
.L_x_165:
[----:B---3-5:R-:W-:Y:S01]  /*6570*/  IMAD.U32 R61, R20, 0x10000, RZ ;  /* 0x00010000143d7824 */ /* 0x028fe200078e00ff */
        /* <DEDUP_REMOVED lines=12> */
.L_x_168:
[----:B------:R-:W-:Y:S05]  /*6640*/  BSYNC B0 ;  /* 0x0000000000007941 */ /* 0x000fea0003800000 */
.L_x_167:
        /* <DEDUP_REMOVED lines=13> */
.L_x_170:
[----:B------:R-:W-:Y:S05]  /*6720*/  BSYNC B0 ;  /* 0x0000000000007941 */ /* 0x000fea0003800000 */
.L_x_169:
        /* <DEDUP_REMOVED lines=13> */
.L_x_172:
[----:B------:R-:W-:Y:S05]  /*6800*/  BSYNC B0 ;  /* 0x0000000000007941 */ /* 0x000fea0003800000 */
.L_x_171:
        /* <DEDUP_REMOVED lines=13> */
.L_x_174:
[----:B------:R-:W-:Y:S05]  /*68e0*/  BSYNC B0 ;  /* 0x0000000000007941 */ /* 0x000fea0003800000 */
.L_x_173:
        /* <DEDUP_REMOVED lines=13> */
.L_x_176:
[----:B------:R-:W-:Y:S05]  /*69c0*/  BSYNC B0 ;  /* 0x0000000000007941 */ /* 0x000fea0003800000 */
.L_x_175:
        /* <DEDUP_REMOVED lines=13> */
.L_x_178:
[----:B------:R-:W-:Y:S05]  /*6aa0*/  BSYNC B0 ;  /* 0x0000000000007941 */ /* 0x000fea0003800000 */
.L_x_177:
        /* <DEDUP_REMOVED lines=8> */
[----:B------:R-:W-:-:S04]  /*6b30*/  IADD3 R18, P5, R18, UR5, RZ ;  /* 0x0000000512127c10 */ /* 0x000fc8000ffbe0ff */
[----:B------:R-:W-:Y:S02]  /*6b40*/  IADD3.X R19, R19, UR4, RZ, P5, !PT ;  /* 0x0000000413137c10 */ /* 0x000fe4000affe4ff */
[----:B------:R-:W-:-:S13]  /*6b50*/  ISETP.GT.AND P5, PT, R0, 0x80, P0 ;  /* 0x000000800000780c */ /* 0x000fda00007a4270 */
[----:B------:R-:W-:Y:S05]  /*6b60*/  @!P5 BRA `(.L_x_180) ;  /* 0x000000000004d947 */ /* 0x000fea0003800000 */
[----:B------:R3:W5:Y:S02]  /*6b70*/  LDG.E.LTC128B.U16 R20, desc[UR12][R18.64] ;  /* 0x0000000c12147981 */ /* 0x000764000c1e1520 */
.L_x_180:
[----:B------:R-:W-:Y:S05]  /*6b80*/  BSYNC B0 ;  /* 0x0000000000007941 */ /* 0x000fea0003800000 */
.L_x_179:
        /* <DEDUP_REMOVED lines=13> */
.L_x_182:
[----:B------:R-:W-:Y:S05]  /*6c60*/  BSYNC B0 ;  /* 0x0000000000007941 */ /* 0x000fea0003800000 */
.L_x_181:
        /* <DEDUP_REMOVED lines=9> */
[----:B---3--:R-:W-:Y:S02]  /*6d00*/  IADD3.X R13, R23, UR4, RZ, P5, !PT ;  /* 0x00000004170d7c10 */ /* 0x008fe4000affe4ff */
[----:B------:R-:W-:-:S13]  /*6d10*/  ISETP.GT.AND P5, PT, R0, 0x88, P0 ;  /* 0x000000880000780c */ /* 0x000fda00007a4270 */
[----:B------:R-:W-:Y:S05]  /*6d20*/  @!P5 BRA `(.L_x_184) ;  /* 0x000000000004d947 */ /* 0x000fea0003800000 */
[----:B------:R3:W5:Y:S02]  /*6d30*/  LDG.E.LTC128B.U16 R20, desc[UR12][R12.64] ;  /* 0x0000000c0c147981 */ /* 0x000764000c1e1520 */
.L_x_184:
[----:B------:R-:W-:Y:S05]  /*6d40*/  BSYNC B0 ;  /* 0x0000000000007941 */ /* 0x000fea0003800000 */
.L_x_183:
        /* <DEDUP_REMOVED lines=15> */
.L_x_186:
[----:B------:R-:W-:Y:S05]  /*6e40*/  BSYNC B0 ;  /* 0x0000000000007941 */ /* 0x000fea0003800000 */
.L_x_185:
        /* <DEDUP_REMOVED lines=11> */
[----:B-1----:R-:W-:-:S04]  /*6f00*/  IADD3 R22, P6, R4, UR21, RZ ;  /* 0x0000001504167c10 */ /* 0x002fc8000ffde0ff */
[----:B------:R-:W-:-:S05]  /*6f10*/  IADD3.X R23, R5, UR4, RZ, P6, !PT ;  /* 0x0000000405177c10 */ /* 0x000fca000b7fe4ff */
[----:B------:R3:W5:Y:S04]  /*6f20*/  LDG.E.LTC128B.U16 R20, desc[UR12][R22.64] ;  /* 0x0000000c16147981 */ /* 0x000768000c1e1520 */
.L_x_188:
[----:B------:R-:W-:Y:S05]  /*6f30*/  BSYNC B0 ;  /* 0x0000000000007941 */ /* 0x000fea0003800000 */
.L_x_187:
[----:B-1-3-5:R-:W-:Y:S01]  /*6f40*/  IMAD.U32 R23, R20, 0x10000, RZ ;  /* 0x0001000014177824 */ /* 0x02afe200078e00ff */
[----:B------:R-:W-:Y:S01]  /*6f50*/  ISETP.GT.AND P6, PT, R10, RZ, PT ;  /* 0x000000ff0a00720c */ /* 0x000fe20003fc4270 */
[----:B------:R-:W-:Y:S02]  /*6f60*/  BSSY B0, `(.L_x_189) ;  /* 0x000000e000007945 */ /* 0x000fe40003800000 */
[----:B------:R-:W-:-:S04]  /*6f70*/  FMUL R16, R23, R14 ;  /* 0x0000000e17107220 */ /* 0x000fc80000400000 */
[----:B------:R-:W-:-:S05]  /*6f80*/  FFMA R16, R25, R11, R16 ;  /* 0x0000000b19107223 */ /* 0x000fca0000000010 */
[----:B------:R-:W-:-:S04]  /*6f90*/  F2FP.BF16.F32.PACK_AB R16, RZ, R16 ;  /* 0x00000010ff10723e */ /* 0x000fc800000010ff */
[----:B------:R-:W-:Y:S02]  /*6fa0*/  PRMT R23, R16, 0x7610, R23 ;  /* 0x0000761010177816 */ /* 0x000fe40000000017 */
[----:B------:R-:W-:-:S03]  /*6fb0*/  PRMT R16, R20, 0x7610, R16 ;  /* 0x0000761014107816 */ /* 0x000fc60000000010 */
[----:B------:R1:W-:Y:S01]  /*6fc0*/  @P5 STG.E.U16 desc[UR12][R60.64], R23 ;  /* 0x000000173c005986 */ /* 0x0003e2000c10150c */
[----:B------:R-:W-:-:S05]  /*6fd0*/  IADD3 R22, P5, R6, R17, RZ ;  /* 0x0000001106167210 */ /* 0x000fca0007fbe0ff */
[----:B-1----:R-:W-:Y:S01]  /*6fe0*/  IMAD.X R23, R7, 0x1, R21, P5 ;  /* 0x0000000107177824 */ /* 0x002fe200028e0615 */
[----:B------:R-:W-:-:S13]  /*6ff0*/  ISETP.GT.AND P5, PT, R0, 0xc8, P6 ;  /* 0x000000c80000780c */ /* 0x000fda00037a4270 */
[----:B------:R-:W-:Y:S05]  /*7000*/  @!P5 BRA `(.L_x_190) ;  /* 0x00000000000cd947 */ /* 0x000fea0003800000 */
[----:B------:R-:W-:-:S04]  /*7010*/  IADD3 R16, P6, R8, UR22, RZ ;  /* 0x0000001608107c10 */ /* 0x000fc8000ffde0ff */
[----:B------:R-:W-:-:S05]  /*7020*/  IADD3.X R17, R9, UR4, RZ, P6, !PT ;  /* 0x0000000409117c10 */ /* 0x000fca000b7fe4ff */
[----:B------:R1:W5:Y:S04]  /*7030*/  LDG.E.LTC128B.U16 R16, desc[UR12][R16.64] ;  /* 0x0000000c10107981 */ /* 0x000368000c1e1520 */
.L_x_190:
[----:B------:R-:W-:Y:S05]  /*7040*/  BSYNC B0 ;  /* 0x0000000000007941 */ /* 0x000fea0003800000 */
.L_x_189:
[----:B-1---5:R-:W-:Y:S01]  /*7050*/  IMAD.U32 R17, R16, 0x10000, RZ ;  /* 0x0001000010117824 */ /* 0x022fe200078e00ff */
        /* <DEDUP_REMOVED lines=9> */
[----:B-1----:R-:W-:Y:S05]  /*70f0*/  @!P5 BRA `(.L_x_192) ;  /* 0x00000000000cd947 */ /* 0x002fea0003800000 */
[----:B------:R-:W-:-:S04]  /*7100*/  IADD3 R16, P6, R8, UR21, RZ ;  /* 0x0000001508107c10 */ /* 0x000fc8000ffde0ff */
[----:B------:R-:W-:-:S05]  /*7110*/  IADD3.X R17, R9, UR4, RZ, P6, !PT ;  /* 0x0000000409117c10 */ /* 0x000fca000b7fe4ff */
[----:B------:R1:W5:Y:S04]  /*7120*/  LDG.E.LTC128B.U16 R16, desc[UR12][R16.64] ;  /* 0x0000000c10107981 */ /* 0x000368000c1e1520 */
.L_x_192:
[----:B------:R-:W-:Y:S05]  /*7130*/  BSYNC B0 ;  /* 0x0000000000007941 */ /* 0x000fea0003800000 */
.L_x_191:
        /* <DEDUP_REMOVED lines=12> */
[----:B-1----:R-:W-:-:S05]  /*7200*/  IADD3.X R17, R5, UR4, RZ, P6, !PT ;  /* 0x0000000405117c10 */ /* 0x002fca000b7fe4ff */
[----:B------:R3:W5:Y:S04]  /*7210*/  LDG.E.LTC128B.U16 R16, desc[UR12][R16.64] ;  /* 0x0000000c10107981 */ /* 0x000768000c1e1520 */
.L_x_194:
[----:B------:R-:W-:Y:S05]  /*7220*/  BSYNC B0 ;  /* 0x0000000000007941 */ /* 0x000fea0003800000 */
.L_x_193:
[----:B-----5:R-:W-:Y:S01]  /*7230*/  IMAD.U32 R15, R16, 0x10000, RZ ;  /* 0x00010000100f7824 */ /* 0x020fe200078e00ff */
[----:B------:R-:W-:Y:S01]  /*7240*/  ISETP.GT.AND P6, PT, R10, 0x9, PT ;  /* 0x000000090a00780c */ /* 0x000fe20003fc4270 */
[----:B------:R-:W-:Y:S02]  /*7250*/  BSSY B0, `(.L_x_195) ;  /* 0x000000e000007945 */ /* 0x000fe40003800000 */
[----:B------:R-:W-:-:S04]  /*7260*/  FMUL R15, R15, R14 ;  /* 0x0000000e0f0f7220 */ /* 0x000fc80000400000 */
[----:B------:R-:W-:-:S05]  /*7270*/  FFMA R15, R28, R11, R15 ;  /* 0x0000000b1c0f7223 */ /* 0x000fca000000000f */
[----:B------:R-:W-:-:S04]  /*7280*/  F2FP.BF16.F32.PACK_AB R15, RZ, R15 ;  /* 0x0000000fff0f723e */ /* 0x000fc800000010ff */
[----:B-1-3--:R-:W-:Y:S02]  /*7290*/  PRMT R17, R15, 0x7610, R17 ;  /* 0x000076100f117816 */ /* 0x00afe40000000011 */
[----:B------:R-:W-:-:S03]  /*72a0*/  PRMT R15, R16, 0x7610, R15 ;  /* 0x00007610100f7816 */ /* 0x000fc6000000000f */
        /* <DEDUP_REMOVED lines=8> */
.L_x_196:
[----:B------:R-:W-:Y:S05]  /*7330*/  BSYNC B0 ;  /* 0x0000000000007941 */ /* 0x000fea0003800000 */
.L_x_195:
[----:B-1---5:R-:W-:Y:S01]  /*7340*/  IMAD.U32 R13, R15, 0x10000, RZ ;  /* 0x000100000f0d7824 */ /* 0x022fe200078e00ff */
[----:B------:R-:W-:Y:S01]  /*7350*/  ISETP.GT.AND P6, PT, R10, 0x8, PT ;  /* 0x000000080a00780c */ /* 0x000fe20003fc4270 */
        /* <DEDUP_REMOVED lines=14> */
.L_x_198:
[----:B------:R-:W-:Y:S05]  /*7440*/  BSYNC B0 ;  /* 0x0000000000007941 */ /* 0x000fea0003800000 */
.L_x_197:
        /* <DEDUP_REMOVED lines=14> */
.L_x_200:
[----:B------:R-:W-:Y:S05]  /*7530*/  BSYNC B0 ;  /* 0x0000000000007941 */ /* 0x000fea0003800000 */
.L_x_199:
        /* <DEDUP_REMOVED lines=14> */
.L_x_202:
[----:B------:R-:W-:Y:S05]  /*7620*/  BSYNC B0 ;  /* 0x0000000000007941 */ /* 0x000fea0003800000 */
.L_x_201:
        /* <DEDUP_REMOVED lines=14> */
.L_x_204:
[----:B------:R-:W-:Y:S05]  /*7710*/  BSYNC B0 ;  /* 0x0000000000007941 */ /* 0x000fea0003800000 */
.L_x_203:
[----:B-1---5:R-:W-:Y:S01]  /*7720*/  IMAD.U32 R13, R12, 0x10000, RZ ;  /* 0x000100000c0d7824 */ /* 0x022fe200078e00ff */
[----:B------:R-:W-:Y:S01]  /*7730*/  ISETP.GT.AND P6, PT, R10, 0x10, PT ;  /* 0x000000100a00780c */ /* 0x000fe20003fc4270 */
        /* <DEDUP_REMOVED lines=13> */
.L_x_206:
[----:B------:R-:W-:Y:S05]  /*7810*/  BSYNC B0 ;  /* 0x0000000000007941 */ /* 0x000fea0003800000 */
.L_x_205:
        /* <DEDUP_REMOVED lines=14> */
.L_x_208:
[----:B------:R-:W-:Y:S05]  /*7900*/  BSYNC B0 ;  /* 0x0000000000007941 */ /* 0x000fea0003800000 */
.L_x_207:
        /* <DEDUP_REMOVED lines=14> */
.L_x_210:
[----:B------:R-:W-:Y:S05]  /*79f0*/  BSYNC B0 ;  /* 0x0000000000007941 */ /* 0x000fea0003800000 */
.L_x_209:
        /* <DEDUP_REMOVED lines=14> */
.L_x_212:
[----:B------:R-:W-:Y:S05]  /*7ae0*/  BSYNC B0 ;  /* 0x0000000000007941 */ /* 0x000fea0003800000 */
.L_x_211:
        /* <DEDUP_REMOVED lines=15> */
.L_x_214:
[----:B------:R-:W-:Y:S05]  /*7be0*/  BSYNC B0 ;  /* 0x0000000000007941 */ /* 0x000fea0003800000 */
.L_x_213:
        /* <DEDUP_REMOVED lines=14> */
.L_x_216:
[----:B------:R-:W-:Y:S05]  /*7cd0*/  BSYNC B0 ;  /* 0x0000000000007941 */ /* 0x000fea0003800000 */
.L_x_215:
        /* <DEDUP_REMOVED lines=15> */
.L_x_218:
[----:B------:R-:W-:Y:S05]  /*7dd0*/  BSYNC B0 ;  /* 0x0000000000007941 */ /* 0x000fea0003800000 */
.L_x_217:
        /* <DEDUP_REMOVED lines=14> */
.L_x_220:
[----:B------:R-:W-:Y:S05]  /*7ec0*/  BSYNC B0 ;  /* 0x0000000000007941 */ /* 0x000fea0003800000 */
.L_x_219:
[----:B-1---5:R-:W-:Y:S01]  /*7ed0*/  IMAD.U32 R13, R12, 0x10000, RZ ;  /* 0x000100000c0d7824 */ /* 0x022fe200078e00ff */
[----:B------:R-:W-:Y:S01]  /*7ee0*/  ISETP.GT.AND P6, PT, R10, 0x20, PT ;  /* 0x000000200a00780c */ /* 0x000fe20003fc4270 */
[----:B------:R-:W-:Y:S02]  /*7ef0*/  BSSY B0, `(.L_x_221) ;  /* 0x000000a000007945 */ /* 0x000fe40003800000 */
[----:B------:R-:W-:-:S04]  /*7f00*/  FMUL R20, R13, R14 ;  /* 0x0000000e0d147220 */ /* 0x000fc80000400000 */
[----:B------:R-:W-:-:S05]  /*7f10*/  FFMA R20, R41, R11, R20 ;  /* 0x0000000b29147223 */ /* 0x000fca0000000014 */
[----:B------:R-:W-:-:S05]  /*7f20*/  F2FP.BF16.F32.PACK_AB R20, RZ, R20 ;  /* 0x00000014ff14723e */ /* 0x000fca00000010ff */
[----:B------:R1:W-:Y:S01]  /*7f30*/  @P5 STG.E.U16 desc[UR12][R24.64], R20 ;  /* 0x0000001418005986 */ /* 0x0003e2000c10150c */
[----:B------:R-:W-:-:S13]  /*7f40*/  ISETP.GT.AND P5, PT, R0, 0xc8, P6 ;  /* 0x000000c80000780c */ /* 0x000fda00037a4270 */
[----:B-1----:R-:W-:Y:S05]  /*7f50*/  @!P5 BRA `(.L_x_222) ;  /* 0x00000000000cd947 */ /* 0x002fea0003800000 */
[----:B------:R-:W-:-:S04]  /*7f60*/  IADD3 R12, P6, R8, UR14, RZ ;  /* 0x0000000e080c7c10 */ /* 0x000fc8000ffde0ff */
[----:B------:R-:W-:-:S05]  /*7f70*/  IADD3.X R13, R9, UR4, RZ, P6, !PT ;  /* 0x00000004090d7c10 */ /* 0x000fca000b7fe4ff */
[----:B------:R1:W5:Y:S04]  /*7f80*/  LDG.E.LTC128B.U16 R12, desc[UR12][R12.64] ;  /* 0x0000000c0c0c7981 */ /* 0x000368000c1e1520 */
.L_x_222:
[----:B------:R-:W-:Y:S05]  /*7f90*/  BSYNC B0 ;  /* 0x0000000000007941 */ /* 0x000fea0003800000 */
.L_x_221:
        /* <DEDUP_REMOVED lines=12> */
.L_x_224:
[----:B------:R-:W-:Y:S05]  /*8060*/  BSYNC B0 ;  /* 0x0000000000007941 */ /* 0x000fea0003800000 */
.L_x_223:
        /* <DEDUP_REMOVED lines=15> */
.L_x_226:
[----:B------:R-:W-:Y:S05]  /*8160*/  BSYNC B0 ;  /* 0x0000000000007941 */ /* 0x000fea0003800000 */
.L_x_225:
[----:B-1---5:R-:W-:Y:S01]  /*8170*/  IMAD.U32 R13, R12, 0x10000, RZ ;  /* 0x000100000c0d7824 */ /* 0x022fe200078e00ff */
        /* <DEDUP_REMOVED lines=12> */
.L_x_228:
[----:B------:R-:W-:Y:S05]  /*8240*/  BSYNC B0 ;  /* 0x0000000000007941 */ /* 0x000fea0003800000 */
.L_x_227:
[----:B-1---5:R-:W-:Y:S01]  /*8250*/  IMAD.U32 R13, R12, 0x10000, RZ ;  /* 0x000100000c0d7824 */ /* 0x022fe200078e00ff */
[----:B------:R-:W-:Y:S01]  /*8260*/  ISETP.GT.AND P6, PT, R10, 0x28, PT ;  /* 0x000000280a00780c */ /* 0x000fe20003fc4270 */
[----:B------:R-:W-:Y:S02]  /*8270*/  BSSY B0, `(.L_x_229) ;  /* 0x000000c000007945 */ /* 0x000fe40003800000 */
[----:B------:R-:W-:Y:S01]  /*8280*/  FMUL R10, R13, R14 ;  /* 0x0000000e0d0a7220 */ /* 0x000fe20000400000 */
[----:B------:R-:W-:-:S03]  /*8290*/  ISETP.GT.AND P6, PT, R0, 0xc8, P6 ;  /* 0x000000c80000780c */ /* 0x000fc600037c4270 */
[----:B------:R-:W-:-:S05]  /*82a0*/  FFMA R10, R45, R11, R10 ;  /* 0x0000000b2d0a7223 */ /* 0x000fca000000000a */
[----:B------:R-:W-:-:S04]  /*82b0*/  F2FP.BF16.F32.PACK_AB R10, RZ, R10 ;  /* 0x0000000aff0a723e */ /* 0x000fc800000010ff */
[----:B------:R-:W-:Y:S02]  /*82c0*/  PRMT R13, R10, 0x7610, R13 ;  /* 0x000076100a0d7816 */ /* 0x000fe4000000000d */
[----:B------:R-:W-:-:S03]  /*82d0*/  PRMT R10, R12, 0x7610, R10 ;  /* 0x000076100c0a7816 */ /* 0x000fc6000000000a */
[----:B------:R1:W-:Y:S01]  /*82e0*/  @P5 STG.E.U16 desc[UR12][R18.64], R13 ;  /* 0x0000000d12005986 */ /* 0x0003e2000c10150c */
[----:B------:R-:W-:Y:S05]  /*82f0*/  @!P6 BRA `(.L_x_230) ;  /* 0x00000000000ce947 */ /* 0x000fea0003800000 */
[----:B------:R-:W-:-:S04]  /*8300*/  IADD3 R12, P5, R8, UR10, RZ ;  /* 0x0000000a080c7c10 */ /* 0x000fc8000ffbe0ff */
[----:B-1----:R-:W-:-:S05]  /*8310*/  IADD3.X R13, R9, UR4, RZ, P5, !PT ;  /* 0x00000004090d7c10 */ /* 0x002fca000affe4ff */
[----:B------:R3:W5:Y:S04]  /*8320*/  LDG.E.LTC128B.U16 R10, desc[UR12][R12.64] ;  /* 0x0000000c0c0a7981 */ /* 0x000768000c1e1520 */
.L_x_230:
[----:B------:R-:W-:Y:S05]  /*8330*/  BSYNC B0 ;  /* 0x0000000000007941 */ /* 0x000fea0003800000 */
.L_x_229:
[----:B-1-3-5:R-:W-:Y:S01]  /*8340*/  IMAD.U32 R13, R10, 0x10000, RZ ;  /* 0x000100000a0d7824 */ /* 0x02afe200078e00ff */
[----:B------:R-:W-:Y:S01]  /*8350*/  IADD3 R12, P5, R6, R101, RZ ;  /* 0x00000065060c7210 */ /* 0x000fe20007fbe0ff */
[----:B------:R-:W-:Y:S01]  /*8360*/  BSSY B0, `(.L_x_231) ;  /* 0x000000b000007945 */ /* 0x000fe20003800000 */
[----:B------:R-:W-:Y:S01]  /*8370*/  ISETP.GT.AND P4, PT, R0, 0xc8, P4 ;  /* 0x000000c80000780c */ /* 0x000fe20002784270 */
[----:B------:R-:W-:-:S04]  /*8380*/  FMUL R13, R13, R14 ;  /* 0x0000000e0d0d7220 */ /* 0x000fc80000400000 */
[----:B------:R-:W-:-:S05]  /*8390*/  FFMA R13, R46, R11, R13 ;  /* 0x0000000b2e0d7223 */ /* 0x000fca000000000d */
[----:B------:R-:W-:Y:S01]  /*83a0*/  F2FP.BF16.F32.PACK_AB R15, RZ, R13 ;  /* 0x0000000dff0f723e */ /* 0x000fe200000010ff */
[----:B------:R-:W-:-:S05]  /*83b0*/  IMAD.X R13, R7, 0x1, R21, P5 ;  /* 0x00000001070d7824 */ /* 0x000fca00028e0615 */
[----:B------:R1:W-:Y:S01]  /*83c0*/  @P6 STG.E.U16 desc[UR12][R12.64], R15 ;  /* 0x0000000f0c006986 */ /* 0x0003e2000c10150c */
[----:B------:R-:W-:Y:S05]  /*83d0*/  @!P4 BRA `(.L_x_232) ;  /* 0x00000000000cc947 */ /* 0x000fea0003800000 */
[----:B-1----:R-:W-:-:S04]  /*83e0*/  IADD3 R12, P5, R8, UR9, RZ ;  /* 0x00000009080c7c10 */ /* 0x002fc8000ffbe0ff */
[----:B------:R-:W-:-:S05]  /*83f0*/  IADD3.X R13, R9, UR4, RZ, P5, !PT ;  /* 0x00000004090d7c10 */ /* 0x000fca000affe4ff */
[----:B------:R3:W5:Y:S04]  /*8400*/  LDG.E.LTC128B.U16 R10, desc[UR12][R12.64] ;  /* 0x0000000c0c0a7981 */ /* 0x000768000c1e1520 */
.L_x_232:
[----:B------:R-:W-:Y:S05]  /*8410*/  BSYNC B0 ;  /* 0x0000000000007941 */ /* 0x000fea0003800000 */
.L_x_231:
[----:B-1-3-5:R-:W-:Y:S01]  /*8420*/  IMAD.U32 R13, R10, 0x10000, RZ ;  /* 0x000100000a0d7824 */ /* 0x02afe200078e00ff */
[----:B------:R-:W-:Y:S01]  /*8430*/  ISETP.GT.AND P5, PT, R0, 0xc0, P3 ;  /* 0x000000c00000780c */ /* 0x000fe20001fa4270 */
[----:B------:R-:W-:Y:S02]  /*8440*/  BSSY B0, `(.L_x_233) ;  /* 0x000000b000007945 */ /* 0x000fe40003800000 */
[----:B------:R-:W-:-:S04]  /*8450*/  FMUL R12, R13, R14 ;  /* 0x0000000e0d0c7220 */ /* 0x000fc80000400000 */
[----:B------:R-:W-:Y:S01]  /*8460*/  FFMA R47, R47, R11, R12 ;  /* 0x0000000b2f2f7223 */ /* 0x000fe2000000000c */
[----:B------:R-:W-:-:S04]  /*8470*/  IADD3 R12, P6, R6, R103, RZ ;  /* 0x00000067060c7210 */ /* 0x000fc80007fde0ff */
[----:B------:R-:W-:Y:S01]  /*8480*/  F2FP.BF16.F32.PACK_AB R47, RZ, R47 ;  /* 0x0000002fff2f723e */ /* 0x000fe200000010ff */
[----:B------:R-:W-:-:S05]  /*8490*/  IMAD.X R13, R7, 0x1, R21, P6 ;  /* 0x00000001070d7824 */ /* 0x000fca00030e0615 */
[----:B------:R1:W-:Y:S01]  /*84a0*/  @P4 STG.E.U16 desc[UR12][R12.64], R47 ;  /* 0x0000002f0c004986 */ /* 0x0003e2000c10150c */
[----:B------:R-:W-:Y:S05]  /*84b0*/  @!P5 BRA `(.L_x_234) ;  /* 0x00000000000cd947 */ /* 0x000fea0003800000 */
[----:B-1----:R-:W-:-:S04]  /*84c0*/  IADD3 R12, P4, R4, UR8, RZ ;  /* 0x00000008040c7c10 */ /* 0x002fc8000ff9e0ff */
[----:B------:R-:W-:-:S05]  /*84d0*/  IADD3.X R13, R5, UR4, RZ, P4, !PT ;  /* 0x00000004050d7c10 */ /* 0x000fca000a7fe4ff */
[----:B------:R3:W5:Y:S04]  /*84e0*/  LDG.E.LTC128B.U16 R10, desc[UR12][R12.64] ;  /* 0x0000000c0c0a7981 */ /* 0x000768000c1e1520 */
.L_x_234:
[----:B------:R-:W-:Y:S05]  /*84f0*/  BSYNC B0 ;  /* 0x0000000000007941 */ /* 0x000fea0003800000 */
.L_x_233:
        /* <DEDUP_REMOVED lines=13> */
.L_x_236:
[----:B------:R-:W-:Y:S05]  /*85d0*/  BSYNC B0 ;  /* 0x0000000000007941 */ /* 0x000fea0003800000 */
.L_x_235:
        /* <DEDUP_REMOVED lines=13> */
.L_x_238:
[----:B------:R-:W-:Y:S05]  /*86b0*/  BSYNC B0 ;  /* 0x0000000000007941 */ /* 0x000fea0003800000 */
.L_x_237:
        /* <DEDUP_REMOVED lines=13> */
.L_x_240:
[----:B------:R-:W-:Y:S05]  /*8790*/  BSYNC B0 ;  /* 0x0000000000007941 */ /* 0x000fea0003800000 */
.L_x_239:
        /* <DEDUP_REMOVED lines=13> */
.L_x_242:
[----:B------:R-:W-:Y:S05]  /*8870*/  BSYNC B0 ;  /* 0x0000000000007941 */ /* 0x000fea0003800000 */
.L_x_241:
[----:B-1-3-5:R-:W-:Y:S01]  /*8880*/  IMAD.U32 R13, R10, 0x10000, RZ ;  /* 0x000100000a0d7824 */ /* 0x02afe200078e00ff */
[----:B------:R-:W-:Y:S01]  /*8890*/  IADD3 R12, P4, R2, R109, RZ ;  /* 0x0000006d020c7210 */ /* 0x000fe20007f9e0ff */
[----:B------:R-:W-:Y:S01]  /*88a0*/  BSSY B0, `(.L_x_243) ;  /* 0x000000b000007945 */ /* 0x000fe20003800000 */
[----:B------:R-:W-:Y:S01]  /*88b0*/  ISETP.GT.AND P2, PT, R0, 0xc0, P0 ;  /* 0x000000c00000780c */ /* 0x000fe20000744270 */
[----:B------:R-:W-:-:S04]  /*88c0*/  FMUL R13, R13, R14 ;  /* 0x0000000e0d0d7220 */ /* 0x000fc80000400000 */
[----:B------:R-:W-:-:S05]  /*88d0*/  FFMA R13, R52, R11, R13 ;  /* 0x0000000b340d7223 */ /* 0x000fca000000000d */
[----:B------:R-:W-:Y:S01]  /*88e0*/  F2FP.BF16.F32.PACK_AB R15, RZ, R13 ;  /* 0x0000000dff0f723e */ /* 0x000fe200000010ff */
[----:B------:R-:W-:Y:S01]  /*88f0*/  IMAD.X R13, R3, 0x1, R21, P4 ;  /* 0x00000001030d7824 */ /* 0x000fe200020e0615 */
[----:B--2---:R-:W-:-:S04]  /*8900*/  IADD3 R4, P4, R4, UR5, RZ ;  /* 0x0000000504047c10 */ /* 0x004fc8000ff9e0ff */
[----:B------:R1:W-:Y:S01]  /*8910*/  @P3 STG.E.U16 desc[UR12][R12.64], R15 ;  /* 0x0000000f0c003986 */ /* 0x0003e2000c10150c */
[----:B------:R-:W-:Y:S01]  /*8920*/  IADD3.X R5, R5, UR4, RZ, P4, !PT ;  /* 0x0000000405057c10 */ /* 0x000fe2000a7fe4ff */
[----:B------:R-:W-:Y:S07]  /*8930*/  @!P2 BRA `(.L_x_244) ;  /* 0x000000000004a947 */ /* 0x000fee0003800000 */
[----:B------:R2:W5:Y:S02]  /*8940*/  LDG.E.LTC128B.U16 R10, desc[UR12][R4.64] ;  /* 0x0000000c040a7981 */ /* 0x000564000c1e1520 */
.L_x_244:
[----:B------:R-:W-:Y:S05]  /*8950*/  BSYNC B0 ;  /* 0x0000000000007941 */ /* 0x000fea0003800000 */
.L_x_243:
[----:B--2--5:R-:W-:Y:S01]  /*8960*/  IMAD.U32 R5, R10, 0x10000, RZ ;  /* 0x000100000a057824 */ /* 0x024fe200078e00ff */
[----:B------:R-:W-:Y:S01]  /*8970*/  IADD3 R2, P3, R2, R111, RZ ;  /* 0x0000006f02027210 */ /* 0x000fe20007f7e0ff */
[----:B------:R-:W-:Y:S01]  /*8980*/  BSSY B0, `(.L_x_245) ;  /* 0x000000b000007945 */ /* 0x000fe20003800000 */
[----:B------:R-:W-:Y:S01]  /*8990*/  ISETP.GT.AND P1, PT, R0, 0xc8, P1 ;  /* 0x000000c80000780c */ /* 0x000fe20000f24270 */
[----:B------:R-:W-:Y:S02]  /*89a0*/  FMUL R4, R5, R14 ;  /* 0x0000000e05047220 */ /* 0x000fe40000400000 */
[----:B------:R-:W-:Y:S02]  /*89b0*/  IMAD.X R3, R3, 0x1, R21, P3 ;  /* 0x0000000103037824 */ /* 0x000fe400018e0615 */
[----:B------:R-:W-:-:S05]  /*89c0*/  FFMA R4, R53, R11, R4 ;  /* 0x0000000b35047223 */ /* 0x000fca0000000004 */
[----:B------:R-:W-:-:S05]  /*89d0*/  F2FP.BF16.F32.PACK_AB R4, RZ, R4 ;  /* 0x00000004ff04723e */ /* 0x000fca00000010ff */
[----:B------:R2:W-:Y:S01]  /*89e0*/  @P2 STG.E.U16 desc[UR12][R2.64], R4 ;  /* 0x0000000402002986 */ /* 0x0005e2000c10150c */
[----:B------:R-:W-:Y:S05]  /*89f0*/  @!P1 BRA `(.L_x_246) ;  /* 0x00000000000c9947 */ /* 0x000fea0003800000 */
[----:B--2---:R-:W-:-:S04]  /*8a00*/  IADD3 R2, P2, R8, UR6, RZ ;  /* 0x0000000608027c10 */ /* 0x004fc8000ff5e0ff */
[----:B------:R-:W-:-:S05]  /*8a10*/  IADD3.X R3, R9, UR4, RZ, P2, !PT ;  /* 0x0000000409037c10 */ /* 0x000fca00097fe4ff */
[----:B------:R3:W5:Y:S04]  /*8a20*/  LDG.E.LTC128B.U16 R10, desc[UR12][R2.64] ;  /* 0x0000000c020a7981 */ /* 0x000768000c1e1520 */
.L_x_246:
[----:B------:R-:W-:Y:S05]  /*8a30*/  BSYNC B0 ;  /* 0x0000000000007941 */ /* 0x000fea0003800000 */
.L_x_245:
[----:B--23-5:R-:W-:Y:S01]  /*8a40*/  IMAD.U32 R3, R10, 0x10000, RZ ;  /* 0x000100000a037824 */ /* 0x02cfe200078e00ff */
[----:B------:R-:W-:Y:S01]  /*8a50*/  IADD3 R2, P2, R6, R109, RZ ;  /* 0x0000006d06027210 */ /* 0x000fe20007f5e0ff */
[----:B------:R-:W-:Y:S01]  /*8a60*/  BSSY B0, `(.L_x_247) ;  /* 0x000000c000007945 */ /* 0x000fe20003800000 */
[----:B------:R-:W-:Y:S01]  /*8a70*/  ISETP.GT.AND P0, PT, R0, 0xc8, P0 ;  /* 0x000000c80000780c */ /* 0x000fe20000704270 */
[----:B------:R-:W-:-:S04]  /*8a80*/  FMUL R3, R3, R14 ;  /* 0x0000000e03037220 */ /* 0x000fc80000400000 */
[----:B------:R-:W-:-:S05]  /*8a90*/  FFMA R3, R54, R11, R3 ;  /* 0x0000000b36037223 */ /* 0x000fca0000000003 */
[----:B------:R-:W-:Y:S01]  /*8aa0*/  F2FP.BF16.F32.PACK_AB R5, RZ, R3 ;  /* 0x00000003ff05723e */ /* 0x000fe200000010ff */
[----:B------:R-:W-:Y:S01]  /*8ab0*/  IMAD.X R3, R7, 0x1, R21, P2 ;  /* 0x0000000107037824 */ /* 0x000fe200010e0615 */
[----:B------:R-:W-:Y:S02]  /*8ac0*/  IADD3 R4, P2, R8, UR5, RZ ;  /* 0x0000000508047c10 */ /* 0x000fe4000ff5e0ff */
[----:B------:R-:W-:Y:S02]  /*8ad0*/  PRMT R0, R5, 0x7610, R0 ;  /* 0x0000761005007816 */ /* 0x000fe40000000000 */
[----:B------:R-:W-:-:S03]  /*8ae0*/  IADD3.X R5, R9, UR4, RZ, P2, !PT ;  /* 0x0000000409057c10 */ /* 0x000fc600097fe4ff */
[----:B------:R2:W-:Y:S01]  /*8af0*/  @P1 STG.E.U16 desc[UR12][R2.64], R0 ;  /* 0x0000000002001986 */ /* 0x0005e2000c10150c */
[----:B------:R-:W-:Y:S05]  /*8b00*/  @!P0 BRA `(.L_x_248) ;  /* 0x0000000000048947 */ /* 0x000fea0003800000 */
[----:B------:R3:W5:Y:S02]  /*8b10*/  LDG.E.LTC128B.U16 R10, desc[UR12][R4.64] ;  /* 0x0000000c040a7981 */ /* 0x000764000c1e1520 */
.L_x_248:
[----:B------:R-:W-:Y:S05]  /*8b20*/  BSYNC B0 ;  /* 0x0000000000007941 */ /* 0x000fea0003800000 */
.L_x_247:
[----:B--2--5:R-:W-:Y:S01]  /*8b30*/  IMAD.U32 R3, R10, 0x10000, RZ ;  /* 0x000100000a037824 */ /* 0x024fe200078e00ff */
[----:B------:R-:W-:-:S03]  /*8b40*/  IADD3 R2, P1, R6, R111, RZ ;  /* 0x0000006f06027210 */ /* 0x000fc60007f3e0ff */
[----:B------:R-:W-:-:S04]  /*8b50*/  FMUL R14, R3, R14 ;  /* 0x0000000e030e7220 */ /* 0x000fc80000400000 */
[----:B------:R-:W-:Y:S01]  /*8b60*/  FFMA R14, R55, R11, R14 ;  /* 0x0000000b370e7223 */ /* 0x000fe2000000000e */
[----:B------:R-:W-:Y:S06]  /*8b70*/  @!P0 EXIT ;  /* 0x000000000000894d */ /* 0x000fec0003800000 */
[----:B------:R-:W-:Y:S01]  /*8b80*/  F2FP.BF16.F32.PACK_AB R14, RZ, R14 ;  /* 0x0000000eff0e723e */ /* 0x000fe200000010ff */
[----:B------:R-:W-:-:S05]  /*8b90*/  IMAD.X R3, R7, 0x1, R21, P1 ;  /* 0x0000000107037824 */ /* 0x000fca00008e0615 */
[----:B------:R-:W-:Y:S01]  /*8ba0*/  STG.E.U16 desc[UR12][R2.64], R14 ;  /* 0x0000000e02007986 */ /* 0x000fe2000c10150c */
[----:B------:R-:W-:Y:S05]  /*8bb0*/  EXIT ;  /* 0x000000000000794d */ /* 0x000fea0003800000 */
.L_x_28:
[----:B------:R-:W-:Y:S01]  /*8bc0*/  ULDC.64 UR4, c[0x0][0x650] ;  /* 0x0001940000047ab9 */ /* 0x000fe20000000a00 */
[-C--:B------:R-:W-:Y:S01]  /*8bd0*/  FMUL R120, R120, R11.reuse ;  /* 0x0000000b78787220 */ /* 0x080fe20000400000 */
[----:B------:R-:W-:Y:S01]  /*8be0*/  LEA R2, P1, R18, UR4, 0x1 ;  /* 0x0000000412027c11 */ /* 0x000fe2000f8208ff */
[-C--:B------:R-:W-:Y:S01]  /*8bf0*/  FMUL R121, R121, R11.reuse ;  /* 0x0000000b79797220 */ /* 0x080fe20000400000 */
[----:B------:R-:W-:Y:S01]  /*8c00*/  ISETP.GT.AND P4, PT, R10, 0x1, PT ;  /* 0x000000010a00780c */ /* 0x000fe20003f84270 */
[-C--:B------:R-:W-:Y:S01]  /*8c10*/  FMUL R122, R122, R11.reuse ;  /* 0x0000000b7a7a7220 */ /* 0x080fe20000400000 */
[----:B------:R-:W-:Y:S01]  /*8c20*/  F2FP.BF16.F32.PACK_AB R120, RZ, R120 ;  /* 0x00000078ff78723e */ /* 0x000fe200000010ff */
[-C--:B------:R-:W-:Y:S01]  /*8c30*/  FMUL R123, R123, R11.reuse ;  /* 0x0000000b7b7b7220 */ /* 0x080fe20000400000 */
[----:B------:R-:W-:Y:S01]  /*8c40*/  LEA.HI.X R3, R18, UR5, R21, 0x1, P1 ;  /* 0x0000000512037c11 */ /* 0x000fe200088f0c15 */
[-C--:B------:R-:W-:Y:S01]  /*8c50*/  FMUL R124, R124, R11.reuse ;  /* 0x0000000b7c7c7220 */ /* 0x080fe20000400000 */
[----:B------:R-:W-:Y:S01]  /*8c60*/  ISETP.GT.AND P2, PT, R10, RZ, PT ;  /* 0x000000ff0a00720c */ /* 0x000fe20003f44270 */
[-C--:B------:R-:W-:Y:S01]  /*8c70*/  FMUL R125, R125, R11.reuse ;  /* 0x0000000b7d7d7220 */ /* 0x080fe20000400000 */
[C---:B------:R-:W-:Y:S01]  /*8c80*/  ISETP.GT.AND P1, PT, R0.reuse, RZ, P4 ;  /* 0x000000ff0000720c */ /* 0x040fe20002724270 */
[----:B------:R-:W-:Y:S01]  /*8c90*/  @P0 STG.E.U16 desc[UR12][R2.64], R120 ;  /* 0x0000007802000986 */ /* 0x000fe2000c10150c */
[----:B------:R-:W-:Y:S01]  /*8ca0*/  ISETP.GT.AND P2, PT, R0, 0x8, P2 ;  /* 0x000000080000780c */ /* 0x000fe20001744270 */
[-C--:B------:R-:W-:Y:S01]  /*8cb0*/  FMUL R126, R126, R11.reuse ;  /* 0x0000000b7e7e7220 */ /* 0x080fe20000400000 */
[----:B------:R-:W-:Y:S01]  /*8cc0*/  ISETP.GT.AND P0, PT, R0, 0x8, P4 ;  /* 0x000000080000780c */ /* 0x000fe20002704270 */
[-C--:B------:R-:W-:Y:S01]  /*8cd0*/  FMUL R127, R127, R11.reuse ;  /* 0x0000000b7f7f7220 */ /* 0x080fe20000400000 */
[----:B------:R-:W-:Y:S01]  /*8ce0*/  SHF.L.U64.HI R15, R16, 0x1, R15 ;  /* 0x00000001100f7819 */ /* 0x000fe2000001020f */
[-C--:B------:R-:W-:Y:S01]  /*8cf0*/  FMUL R128, R128, R11.reuse ;  /* 0x0000000b80807220 */ /* 0x080fe20000400000 */
[----:B------:R-:W-:Y:S01]  /*8d00*/  LEA R4, P3, R16, R2, 0x1 ;  /* 0x0000000210047211 */ /* 0x000fe200078608ff */
[----:B------:R-:W-:Y:S01]  /*8d10*/  FMUL R129, R129, R11 ;  /* 0x0000000b81817220 */ /* 0x000fe20000400000 */
[----:B------:R-:W-:Y:S01]  /*8d20*/  F2FP.BF16.F32.PACK_AB R121, RZ, R121 ;  /* 0x00000079ff79723e */ /* 0x000fe200000010ff */
[----:B------:R-:W-:Y:S01]  /*8d30*/  FMUL R130, R130, R11 ;  /* 0x0000000b82827220 */ /* 0x000fe20000400000 */
[----:B------:R-:W-:Y:S01]  /*8d40*/  F2FP.BF16.F32.PACK_AB R122, RZ, R122 ;  /* 0x0000007aff7a723e */ /* 0x000fe200000010ff */
[----:B------:R-:W-:Y:S01]  /*8d50*/  IMAD.X R5, R15, 0x1, R3, P3 ;  /* 0x000000010f057824 */ /* 0x000fe200018e0603 */
[----:B------:R-:W-:Y:S01]  /*8d60*/  F2FP.BF16.F32.PACK_AB R123, RZ, R123 ;  /* 0x0000007bff7b723e */ /* 0x000fe200000010ff */
[----:B------:R-:W-:Y:S01]  /*8d70*/  @P1 STG.E.U16 desc[UR12][R2.64+0x2], R121 ;  /* 0x0000027902001986 */ /* 0x000fe2000c10150c */
[C---:B------:R-:W-:Y:S01]  /*8d80*/  ISETP.GT.AND P5, PT, R10.reuse, 0x8, PT ;  /* 0x000000080a00780c */ /* 0x040fe20003fa4270 */
[-C--:B------:R-:W-:Y:S01]  /*8d90*/  FMUL R131, R131, R11.reuse ;  /* 0x0000000b83837220 */ /* 0x080fe20000400000 */
[----:B------:R-:W-:Y:S01]  /*8da0*/  ISETP.GT.AND P4, PT, R10, 0x9, PT ;  /* 0x000000090a00780c */ /* 0x000fe20003f84270 */
[----:B------:R-:W-:Y:S01]  /*8db0*/  @P2 STG.E.U16 desc[UR12][R4.64], R122 ;  /* 0x0000007a04002986 */ /* 0x000fe2000c10150c */
[----:B------:R-:W-:Y:S01]  /*8dc0*/  ISETP.GT.AND P1, PT, R0, RZ, P5 ;  /* 0x000000ff0000720c */ /* 0x000fe20002f24270 */
[----:B------:R-:W-:Y:S01]  /*8dd0*/  IMAD.SHL.U32 R9, R12, 0x80, RZ ;  /* 0x000000800c097824 */ /* 0x000fe200078e00ff */
[C---:B------:R-:W-:Y:S01]  /*8de0*/  ISETP.GT.AND P2, PT, R0.reuse, RZ, P4 ;  /* 0x000000ff0000720c */ /* 0x040fe20002744270 */
[----:B------:R-:W-:Y:S01]  /*8df0*/  @P0 STG.E.U16 desc[UR12][R4.64+0x2], R123 ;  /* 0x0000027b04000986 */ /* 0x000fe2000c10150c */
[----:B------:R-:W-:Y:S01]  /*8e00*/  ISETP.GT.AND P0, PT, R0, 0x8, P5 ;  /* 0x000000080000780c */ /* 0x000fe20002f04270 */
[-C--:B------:R-:W-:Y:S01]  /*8e10*/  FMUL R132, R132, R11.reuse ;  /* 0x0000000b84847220 */ /* 0x080fe20000400000 */
[----:B------:R-:W-:Y:S01]  /*8e20*/  F2FP.BF16.F32.PACK_AB R124, RZ, R124 ;  /* 0x0000007cff7c723e */ /* 0x000fe200000010ff */
[----:B------:R-:W-:Y:S01]  /*8e30*/  FMUL R133, R133, R11 ;  /* 0x0000000b85857220 */ /* 0x000fe20000400000 */
[----:B------:R-:W-:Y:S01]  /*8e40*/  F2FP.BF16.F32.PACK_AB R125, RZ, R125 ;  /* 0x0000007dff7d723e */ /* 0x000fe200000010ff */
[-C--:B------:R-:W-:Y:S01]  /*8e50*/  FMUL R134, R134, R11.reuse ;  /* 0x0000000b86867220 */ /* 0x080fe20000400000 */
[----:B------:R-:W-:Y:S01]  /*8e60*/  F2FP.BF16.F32.PACK_AB R126, RZ, R126 ;  /* 0x0000007eff7e723e */ /* 0x000fe200000010ff */
[-C--:B------:R-:W-:Y:S01]  /*8e70*/  FMUL R135, R135, R11.reuse ;  /* 0x0000000b87877220 */ /* 0x080fe20000400000 */
[----:B------:R-:W-:Y:S01]  /*8e80*/  ISETP.GT.AND P3, PT, R10, 0x10, PT ;  /* 0x000000100a00780c */ /* 0x000fe20003f64270 */
[----:B------:R-:W-:Y:S01]  /*8e90*/  @P1 STG.E.U16 desc[UR12][R2.64+0x10], R124 ;  /* 0x0000107c02001986 */ /* 0x000fe2000c10150c */
[----:B------:R-:W-:Y:S01]  /*8ea0*/  ISETP.GT.AND P1, PT, R0, 0x8, P4 ;  /* 0x000000080000780c */ /* 0x000fe20002724270 */
[----:B------:R-:W-:Y:S01]  /*8eb0*/  FMUL R136, R136, R11 ;  /* 0x0000000b88887220 */ /* 0x000fe20000400000 */
[----:B------:R-:W-:Y:S01]  /*8ec0*/  F2FP.BF16.F32.PACK_AB R127, RZ, R127 ;  /* 0x0000007fff7f723e */ /* 0x000fe200000010ff */
[----:B------:R-:W-:Y:S01]  /*8ed0*/  @P2 STG.E.U16 desc[UR12][R2.64+0x12], R125 ;  /* 0x0000127d02002986 */ /* 0x000fe2000c10150c */
[----:B------:R-:W-:Y:S01]  /*8ee0*/  F2FP.BF16.F32.PACK_AB R128, RZ, R128 ;  /* 0x00000080ff80723e */ /* 0x000fe200000010ff */
[-C--:B------:R-:W-:Y:S01]  /*8ef0*/  FMUL R137, R137, R11.reuse ;  /* 0x0000000b89897220 */ /* 0x080fe20000400000 */
[----:B------:R-:W-:Y:S01]  /*8f00*/  ISETP.GT.AND P2, PT, R10, 0x11, PT ;  /* 0x000000110a00780c */ /* 0x000fe20003f44270 */
[----:B------:R-:W-:Y:S01]  /*8f10*/  @P0 STG.E.U16 desc[UR12][R4.64+0x10], R126 ;  /* 0x0000107e04000986 */ /* 0x000fe2000c10150c */
[----:B------:R-:W-:Y:S01]  /*8f20*/  ISETP.GT.AND P0, PT, R0, RZ, P3 ;  /* 0x000000ff0000720c */ /* 0x000fe20001f04270 */
[----:B------:R-:W-:Y:S01]  /*8f30*/  FMUL R138, R138, R11 ;  /* 0x0000000b8a8a7220 */ /* 0x000fe20000400000 */
[----:B------:R-:W-:Y:S01]  /*8f40*/  F2FP.BF16.F32.PACK_AB R129, RZ, R129 ;  /* 0x00000081ff81723e */ /* 0x000fe200000010ff */
[----:B------:R-:W-:Y:S01]  /*8f50*/  FMUL R139, R139, R11 ;  /* 0x0000000b8b8b7220 */ /* 0x000fe20000400000 */
[----:B------:R-:W-:Y:S01]  /*8f60*/  F2FP.BF16.F32.PACK_AB R130, RZ, R130 ;  /* 0x00000082ff82723e */ /* 0x000fe200000010ff */
[----:B------:R-:W-:Y:S01]  /*8f70*/  @P1 STG.E.U16 desc[UR12][R4.64+0x12], R127 ;  /* 0x0000127f04001986 */ /* 0x000fe2000c10150c */
[----:B------:R-:W-:Y:S01]  /*8f80*/  F2FP.BF16.F32.PACK_AB R131, RZ, R131 ;  /* 0x00000083ff83723e */ /* 0x000fe200000010ff */
[-C--:B------:R-:W-:Y:S01]  /*8f90*/  FMUL R140, R140, R11.reuse ;  /* 0x0000000b8c8c7220 */ /* 0x080fe20000400000 */
[----:B------:R-:W-:Y:S01]  /*8fa0*/  SHF.L.U64.HI R13, R12, 0x7, R13 ;  /* 0x000000070c0d7819 */ /* 0x000fe2000001020d */
[-C--:B------:R-:W-:Y:S01]  /*8fb0*/  FMUL R141, R141, R11.reuse ;  /* 0x0000000b8d8d7220 */ /* 0x080fe20000400000 */
[----:B------:R-:W-:Y:S01]  /*8fc0*/  LOP3.LUT R15, R9, 0x2, RZ, 0xfc, !PT ;  /* 0x00000002090f7812 */ /* 0x000fe200078efcff */
[-C--:B------:R-:W-:Y:S01]  /*8fd0*/  FMUL R142, R142, R11.reuse ;  /* 0x0000000b8e8e7220 */ /* 0x080fe20000400000 */
[----:B------:R-:W-:Y:S01]  /*8fe0*/  F2FP.BF16.F32.PACK_AB R132, RZ, R132 ;  /* 0x00000084ff84723e */ /* 0x000fe200000010ff */
[----:B------:R0:W-:Y:S01]  /*8ff0*/  @P0 STG.E.U16 desc[UR12][R2.64+0x20], R128 ;  /* 0x0000208002000986 */ /* 0x0001e2000c10150c */
[----:B------:R-:W-:Y:S01]  /*9000*/  ISETP.GT.AND P0, PT, R0, RZ, P2 ;  /* 0x000000ff0000720c */ /* 0x000fe20001704270 */
[-C--:B------:R-:W-:Y:S01]  /*9010*/  FMUL R143, R143, R11.reuse ;  /* 0x0000000b8f8f7220 */ /* 0x080fe20000400000 */
[----:B------:R-:W-:Y:S01]  /*9020*/  ISETP.GT.AND P1, PT, R10, 0x19, PT ;  /* 0x000000190a00780c */ /* 0x000fe20003f24270 */
[----:B------:R-:W-:Y:S01]  /*9030*/  FMUL R144, R144, R11 ;  /* 0x0000000b90907220 */ /* 0x000fe20000400000 */
[----:B------:R-:W-:Y:S01]  /*9040*/  F2FP.BF16.F32.PACK_AB R133, RZ, R133 ;  /* 0x00000085ff85723e */ /* 0x000fe200000010ff */
[-C--:B------:R-:W-:Y:S01]  /*9050*/  FMUL R145, R145, R11.reuse ;  /* 0x0000000b91917220 */ /* 0x080fe20000400000 */
[----:B------:R-:W-:Y:S01]  /*9060*/  F2FP.BF16.F32.PACK_AB R134, RZ, R134 ;  /* 0x00000086ff86723e */ /* 0x000fe200000010ff */
[----:B------:R-:W-:Y:S01]  /*9070*/  FMUL R146, R146, R11 ;  /* 0x0000000b92927220 */ /* 0x000fe20000400000 */
[----:B------:R-:W-:Y:S01]  /*9080*/  F2FP.BF16.F32.PACK_AB R135, RZ, R135 ;  /* 0x00000087ff87723e */ /* 0x000fe200000010ff */
[-C--:B------:R-:W-:Y:S01]  /*9090*/  FMUL R147, R147, R11.reuse ;  /* 0x0000000b93937220 */ /* 0x080fe20000400000 */
[----:B------:R-:W-:Y:S01]  /*90a0*/  F2FP.BF16.F32.PACK_AB R136, RZ, R136 ;  /* 0x00000088ff88723e */ /* 0x000fe200000010ff */
[----:B------:R-:W-:Y:S01]  /*90b0*/  FMUL R148, R148, R11 ;  /* 0x0000000b94947220 */ /* 0x000fe20000400000 */
[----:B------:R-:W-:Y:S01]  /*90c0*/  F2FP.BF16.F32.PACK_AB R137, RZ, R137 ;  /* 0x00000089ff89723e */ /* 0x000fe200000010ff */
[----:B------:R1:W-:Y:S01]  /*90d0*/  @P0 STG.E.U16 desc[UR12][R2.64+0x22], R129 ;  /* 0x0000228102000986 */ /* 0x0003e2000c10150c */
[----:B------:R-:W-:Y:S01]  /*90e0*/  ISETP.GT.AND P0, PT, R0, 0x8, P3 ;  /* 0x000000080000780c */ /* 0x000fe20001f04270 */
[-C--:B------:R-:W-:Y:S01]  /*90f0*/  FMUL R149, R149, R11.reuse ;  /* 0x0000000b95957220 */ /* 0x080fe20000400000 */
[----:B------:R-:W-:Y:S01]  /*9100*/  F2FP.BF16.F32.PACK_AB R138, RZ, R138 ;  /* 0x0000008aff8a723e */ /* 0x000fe200000010ff */
[----:B------:R-:W-:Y:S01]  /*9110*/  FMUL R150, R150, R11 ;  /* 0x0000000b96967220 */ /* 0x000fe20000400000 */
[----:B------:R-:W-:Y:S01]  /*9120*/  F2FP.BF16.F32.PACK_AB R139, RZ, R139 ;  /* 0x0000008bff8b723e */ /* 0x000fe200000010ff */
[-C--:B------:R-:W-:Y:S01]  /*9130*/  FMUL R151, R151, R11.reuse ;  /* 0x0000000b97977220 */ /* 0x080fe20000400000 */
[----:B------:R-:W-:Y:S01]  /*9140*/  ISETP.GT.AND P5, PT, R10, 0x28, PT ;  /* 0x000000280a00780c */ /* 0x000fe20003fa4270 */
[-C--:B------:R-:W-:Y:S01]  /*9150*/  FMUL R88, R88, R11.reuse ;  /* 0x0000000b58587220 */ /* 0x080fe20000400000 */
[----:B------:R-:W-:Y:S01]  /*9160*/  F2FP.BF16.F32.PACK_AB R140, RZ, R140 ;  /* 0x0000008cff8c723e */ /* 0x000fe200000010ff */
[-C--:B------:R-:W-:Y:S01]  /*9170*/  FMUL R89, R89, R11.reuse ;  /* 0x0000000b59597220 */ /* 0x080fe20000400000 */
[----:B------:R-:W-:Y:S01]  /*9180*/  ISETP.GT.AND P4, PT, R10, 0x29, PT ;  /* 0x000000290a00780c */ /* 0x000fe20003f84270 */
[----:B------:R-:W-:Y:S01]  /*9190*/  FMUL R90, R90, R11 ;  /* 0x0000000b5a5a7220 */ /* 0x000fe20000400000 */
[----:B------:R-:W-:Y:S01]  /*91a0*/  F2FP.BF16.F32.PACK_AB R141, RZ, R141 ;  /* 0x0000008dff8d723e */ /* 0x000fe200000010ff */
[----:B------:R-:W-:Y:S01]  /*91b0*/  @P0 STG.E.U16 desc[UR12][R4.64+0x20], R130 ;  /* 0x0000208204000986 */ /* 0x000fe2000c10150c */
[----:B------:R-:W-:Y:S01]  /*91c0*/  ISETP.GT.AND P0, PT, R0, 0x8, P2 ;  /* 0x000000080000780c */ /* 0x000fe20001704270 */
[-C--:B------:R-:W-:Y:S01]  /*91d0*/  FMUL R91, R91, R11.reuse ;  /* 0x0000000b5b5b7220 */ /* 0x080fe20000400000 */
[----:B------:R-:W-:Y:S01]  /*91e0*/  ISETP.GT.AND P2, PT, R10, 0x18, PT ;  /* 0x000000180a00780c */ /* 0x000fe20003f44270 */
        /* <DEDUP_REMOVED lines=8> */
[----:B------:R-:W-:Y:S01]  /*9270*/  FMUL R96, R96, R11 ;  /* 0x0000000b60607220 */ /* 0x000fe20000400000 */
[----:B------:R-:W-:Y:S01]  /*9280*/  F2FP.BF16.F32.PACK_AB R145, RZ, R145 ;  /* 0x00000091ff91723e */ /* 0x000fe200000010ff */
[----:B------:R-:W-:Y:S01]  /*9290*/  @P0 STG.E.U16 desc[UR12][R4.64+0x22], R131 ;  /* 0x0000228304000986 */ /* 0x000fe2000c10150c */
[----:B------:R-:W-:Y:S01]  /*92a0*/  IADD3 R6, P0, R9, R2, RZ ;  /* 0x0000000209067210 */ /* 0x000fe20007f1e0ff */
[-C--:B------:R-:W-:Y:S01]  /*92b0*/  FMUL R97, R97, R11.reuse ;  /* 0x0000000b61617220 */ /* 0x080fe20000400000 */
[----:B------:R-:W-:Y:S01]  /*92c0*/  F2FP.BF16.F32.PACK_AB R146, RZ, R146 ;  /* 0x00000092ff92723e */ /* 0x000fe200000010ff */
[----:B------:R-:W-:Y:S01]  /*92d0*/  FMUL R98, R98, R11 ;  /* 0x0000000b62627220 */ /* 0x000fe20000400000 */
[----:B------:R-:W-:Y:S01]  /*92e0*/  F2FP.BF16.F32.PACK_AB R147, RZ, R147 ;  /* 0x00000093ff93723e */ /* 0x000fe200000010ff */
[--C-:B------:R-:W-:Y:S01]  /*92f0*/  IMAD.X R7, R13, 0x1, R3.reuse, P0 ;  /* 0x000000010d077824 */ /* 0x100fe200000e0603 */
[----:B------:R-:W-:Y:S01]  /*9300*/  IADD3 R18, P0, R15, R2, RZ ;  /* 0x000000020f127210 */ /* 0x000fe20007f1e0ff */
[-C--:B------:R-:W-:Y:S01]  /*9310*/  FMUL R99, R99, R11.reuse ;  /* 0x0000000b63637220 */ /* 0x080fe20000400000 */
[----:B------:R-:W-:Y:S01]  /*9320*/  F2FP.BF16.F32.PACK_AB R148, RZ, R148 ;  /* 0x00000094ff94723e */ /* 0x000fe200000010ff */
[----:B------:R-:W-:Y:S01]  /*9330*/  FMUL R100, R100, R11 ;  /* 0x0000000b64647220 */ /* 0x000fe20000400000 */
[----:B------:R-:W-:Y:S01]  /*9340*/  F2FP.BF16.F32.PACK_AB R149, RZ, R149 ;  /* 0x00000095ff95723e */ /* 0x000fe200000010ff */
[----:B------:R-:W-:Y:S01]  /*9350*/  IMAD.X R19, R13, 0x1, R3, P0 ;  /* 0x000000010d137824 */ /* 0x000fe200000e0603 */
[----:B------:R-:W-:Y:S01]  /*9360*/  ISETP.GT.AND P0, PT, R0, RZ, P2 ;  /* 0x000000ff0000720c */ /* 0x000fe20001704270 */
[-C--:B------:R-:W-:Y:S01]  /*9370*/  FMUL R101, R101, R11.reuse ;  /* 0x0000000b65657220 */ /* 0x080fe20000400000 */
[----:B------:R-:W-:Y:S01]  /*9380*/  F2FP.BF16.F32.PACK_AB R150, RZ, R150 ;  /* 0x00000096ff96723e */ /* 0x000fe200000010ff */
[----:B------:R-:W-:Y:S01]  /*9390*/  FMUL R102, R102, R11 ;  /* 0x0000000b66667220 */ /* 0x000fe20000400000 */
[----:B------:R-:W-:Y:S01]  /*93a0*/  F2FP.BF16.F32.PACK_AB R151, RZ, R151 ;  /* 0x00000097ff97723e */ /* 0x000fe200000010ff */
[-C--:B------:R-:W-:Y:S01]  /*93b0*/  FMUL R103, R103, R11.reuse ;  /* 0x0000000b67677220 */ /* 0x080fe20000400000 */
[----:B------:R-:W-:Y:S01]  /*93c0*/  LOP3.LUT R21, R9, 0x10, RZ, 0xfc, !PT ;  /* 0x0000001009157812 */ /* 0x000fe200078efcff */
[-C--:B------:R-:W-:Y:S01]  /*93d0*/  FMUL R104, R104, R11.reuse ;  /* 0x0000000b68687220 */ /* 0x080fe20000400000 */
[----:B------:R-:W-:Y:S01]  /*93e0*/  F2FP.BF16.F32.PACK_AB R88, RZ, R88 ;  /* 0x00000058ff58723e */ /* 0x000fe200000010ff */
[-C--:B------:R-:W-:Y:S01]  /*93f0*/  FMUL R105, R105, R11.reuse ;  /* 0x0000000b69697220 */ /* 0x080fe20000400000 */
[----:B------:R-:W-:Y:S01]  /*9400*/  LOP3.LUT R23, R9, 0x12, RZ, 0xfc, !PT ;  /* 0x0000001209177812 */ /* 0x000fe200078efcff */
[----:B------:R-:W-:Y:S01]  /*9410*/  FMUL R106, R106, R11 ;  /* 0x0000000b6a6a7220 */ /* 0x000fe20000400000 */
[----:B------:R-:W-:Y:S01]  /*9420*/  F2FP.BF16.F32.PACK_AB R89, RZ, R89 ;  /* 0x00000059ff59723e */ /* 0x000fe200000010ff */
[----:B------:R-:W-:Y:S01]  /*9430*/  @P0 STG.E.U16 desc[UR12][R2.64+0x30], R132 ;  /* 0x0000308402000986 */ /* 0x000fe2000c10150c */
[----:B------:R-:W-:Y:S01]  /*9440*/  ISETP.GT.AND P0, PT, R0, RZ, P1 ;  /* 0x000000ff0000720c */ /* 0x000fe20000f04270 */
        /* <DEDUP_REMOVED lines=8> */
[-C--:B------:R-:W-:Y:S01]  /*94d0*/  FMUL R111, R111, R11.reuse ;  /* 0x0000000b6f6f7220 */ /* 0x080fe20000400000 */
[----:B------:R-:W-:Y:S01]  /*94e0*/  PRMT R8, R92, 0x7610, R8 ;  /* 0x000076105c087816 */ /* 0x000fe20000000008 */
[-C--:B------:R-:W-:Y:S01]  /*94f0*/  FMUL R112, R112, R11.reuse ;  /* 0x0000000b70707220 */ /* 0x080fe20000400000 */
[----:B------:R-:W-:Y:S01]  /*9500*/  F2FP.BF16.F32.PACK_AB R94, RZ, R94 ;  /* 0x0000005eff5e723e */ /* 0x000fe200000010ff */
[----:B------:R-:W-:Y:S01]  /*9510*/  @P0 STG.E.U16 desc[UR12][R2.64+0x32], R133 ;  /* 0x0000328502000986 */ /* 0x000fe2000c10150c */
[----:B------:R-:W-:Y:S01]  /*9520*/  ISETP.GT.AND P0, PT, R0, 0x8, P2 ;  /* 0x000000080000780c */ /* 0x000fe20001704270 */
        /* <DEDUP_REMOVED lines=26> */
[----:B------:R-:W-:Y:S01]  /*96d0*/  @P0 STG.E.U16 desc[UR12][R4.64+0x32], R135 ;  /* 0x0000328704000986 */ /* 0x000fe2000c10150c */
[----:B------:R-:W-:Y:S01]  /*96e0*/  ISETP.GT.AND P0, PT, R0, RZ, P2 ;  /* 0x000000ff0000720c */ /* 0x000fe20001704270 */
        /* <DEDUP_REMOVED lines=135> */
[----:B------:R-:W-:-:S02]  /*9f60*/  F2FP.BF16.F32.PACK_AB R33, RZ, R33 ;  /* 0x00000021ff21723e */ /* 0x000fc400000010ff */
[----:B------:R-:W-:Y:S01]  /*9f70*/  F2FP.BF16.F32.PACK_AB R34, RZ, R34 ;  /* 0x00000022ff22723e */ /* 0x000fe200000010ff */
[----:B------:R-:W-:Y:S01]  /*9f80*/  @P0 STG.E.U16 desc[UR12][R2.64+0x62], R145 ;  /* 0x0000629102000986 */ /* 0x000fe2000c10150c */
[----:B------:R-:W-:Y:S02]  /*9f90*/  ISETP.GT.AND P0, PT, R0, 0x8, P3 ;  /* 0x000000080000780c */ /* 0x000fe40001f04270 */
[----:B------:R-:W-:Y:S02]  /*9fa0*/  F2FP.BF16.F32.PACK_AB R35, RZ, R35 ;  /* 0x00000023ff23723e */ /* 0x000fe400000010ff */
[----:B------:R-:W-:Y:S02]  /*9fb0*/  F2FP.BF16.F32.PACK_AB R36, RZ, R36 ;  /* 0x00000024ff24723e */ /* 0x000fe400000010ff */
[----:B------:R-:W-:Y:S02]  /*9fc0*/  F2FP.BF16.F32.PACK_AB R37, RZ, R37 ;  /* 0x00000025ff25723e */ /* 0x000fe400000010ff */
[----:B------:R-:W-:-:S02]  /*9fd0*/  F2FP.BF16.F32.PACK_AB R38, RZ, R38 ;  /* 0x00000026ff26723e */ /* 0x000fc400000010ff */
[----:B------:R-:W-:Y:S02]  /*9fe0*/  F2FP.BF16.F32.PACK_AB R39, RZ, R39 ;  /* 0x00000027ff27723e */ /* 0x000fe400000010ff */
[----:B------:R-:W-:Y:S01]  /*9ff0*/  F2FP.BF16.F32.PACK_AB R40, RZ, R40 ;  /* 0x00000028ff28723e */ /* 0x000fe200000010ff */
[----:B------:R-:W-:Y:S01]  /*a000*/  @P0 STG.E.U16 desc[UR12][R4.64+0x60], R146 ;  /* 0x0000609204000986 */ /* 0x000fe2000c10150c */
[----:B------:R-:W-:Y:S02]  /*a010*/  ISETP.GT.AND P0, PT, R0, 0x8, P1 ;  /* 0x000000080000780c */ /* 0x000fe40000f04270 */
[----:B------:R-:W-:Y:S02]  /*a020*/  F2FP.BF16.F32.PACK_AB R41, RZ, R41 ;  /* 0x00000029ff29723e */ /* 0x000fe400000010ff */
[----:B------:R-:W-:Y:S02]  /*a030*/  F2FP.BF16.F32.PACK_AB R42, RZ, R42 ;  /* 0x0000002aff2a723e */ /* 0x000fe400000010ff */
[----:B------:R-:W-:-:S02]  /*a040*/  F2FP.BF16.F32.PACK_AB R43, RZ, R43 ;  /* 0x0000002bff2b723e */ /* 0x000fc400000010ff */
[----:B------:R-:W-:Y:S02]  /*a050*/  F2FP.BF16.F32.PACK_AB R44, RZ, R44 ;  /* 0x0000002cff2c723e */ /* 0x000fe400000010ff */
[----:B------:R-:W-:Y:S02]  /*a060*/  F2FP.BF16.F32.PACK_AB R45, RZ, R45 ;  /* 0x0000002dff2d723e */ /* 0x000fe400000010ff */
[----:B------:R-:W-:Y:S01]  /*a070*/  F2FP.BF16.F32.PACK_AB R46, RZ, R46 ;  /* 0x0000002eff2e723e */ /* 0x000fe200000010ff */
[----:B------:R-:W-:Y:S01]  /*a080*/  @P0 STG.E.U16 desc[UR12][R4.64+0x62], R147 ;  /* 0x0000629304000986 */ /* 0x000fe2000c10150c */
[----:B------:R-:W-:Y:S02]  /*a090*/  ISETP.GT.AND P0, PT, R0, RZ, P2 ;  /* 0x000000ff0000720c */ /* 0x000fe40001704270 */
[----:B------:R-:W-:Y:S02]  /*a0a0*/  F2FP.BF16.F32.PACK_AB R47, RZ, R47 ;  /* 0x0000002fff2f723e */ /* 0x000fe400000010ff */
[----:B------:R-:W-:-:S02]  /*a0b0*/  F2FP.BF16.F32.PACK_AB R48, RZ, R48 ;  /* 0x00000030ff30723e */ /* 0x000fc400000010ff */
[----:B------:R-:W-:Y:S02]  /*a0c0*/  F2FP.BF16.F32.PACK_AB R49, RZ, R49 ;  /* 0x00000031ff31723e */ /* 0x000fe400000010ff */
[----:B------:R-:W-:Y:S02]  /*a0d0*/  F2FP.BF16.F32.PACK_AB R50, RZ, R50 ;  /* 0x00000032ff32723e */ /* 0x000fe400000010ff */
[----:B------:R-:W-:Y:S02]  /*a0e0*/  F2FP.BF16.F32.PACK_AB R51, RZ, R51 ;  /* 0x00000033ff33723e */ /* 0x000fe400000010ff */
[----:B------:R-:W-:Y:S01]  /*a0f0*/  F2FP.BF16.F32.PACK_AB R52, RZ, R52 ;  /* 0x00000034ff34723e */ /* 0x000fe200000010ff */
[----:B------:R-:W-:Y:S01]  /*a100*/  @P0 STG.E.U16 desc[UR12][R2.64+0x70], R148 ;  /* 0x0000709402000986 */ /* 0x000fe2000c10150c */
[----:B------:R-:W-:Y:S02]  /*a110*/  ISETP.GT.AND P0, PT, R10, 0x39, PT ;  /* 0x000000390a00780c */ /* 0x000fe40003f04270 */
[----:B------:R-:W-:-:S02]  /*a120*/  F2FP.BF16.F32.PACK_AB R53, RZ, R53 ;  /* 0x00000035ff35723e */ /* 0x000fc400000010ff */
[----:B------:R-:W-:Y:S02]  /*a130*/  ISETP.GT.AND P6, PT, R0, RZ, P0 ;  /* 0x000000ff0000720c */ /* 0x000fe400007c4270 */
[----:B------:R-:W-:-:S11]  /*a140*/  F2FP.BF16.F32.PACK_AB R54, RZ, R54 ;  /* 0x00000036ff36723e */ /* 0x000fd600000010ff */
[----:B------:R-:W-:Y:S01]  /*a150*/  @P6 STG.E.U16 desc[UR12][R2.64+0x72], R149 ;  /* 0x0000729502006986 */ /* 0x000fe2000c10150c */
[----:B------:R-:W-:-:S13]  /*a160*/  ISETP.GT.AND P6, PT, R0, 0x8, P2 ;  /* 0x000000080000780c */ /* 0x000fda00017c4270 */
[----:B------:R-:W-:Y:S01]  /*a170*/  @P6 STG.E.U16 desc[UR12][R4.64+0x70], R150 ;  /* 0x0000709604006986 */ /* 0x000fe2000c10150c */
[----:B------:R-:W-:-:S13]  /*a180*/  ISETP.GT.AND P6, PT, R0, 0x8, P0 ;  /* 0x000000080000780c */ /* 0x000fda00007c4270 */
[----:B------:R-:W-:Y:S01]  /*a190*/  @P6 STG.E.U16 desc[UR12][R4.64+0x72], R151 ;  /* 0x0000729704006986 */ /* 0x000fe2000c10150c */
[----:B0-----:R-:W-:-:S05]  /*a1a0*/  IADD3 R128, P6, R21, R2, RZ ;  /* 0x0000000215807210 */ /* 0x001fca0007fde0ff */
[----:B-1----:R-:W-:Y:S01]  /*a1b0*/  IMAD.X R129, R13, 0x1, R3, P6 ;  /* 0x000000010d817824 */ /* 0x002fe200030e0603 */
[----:B------:R-:W-:-:S04]  /*a1c0*/  ISETP.GT.AND P6, PT, R10, RZ, PT ;  /* 0x000000ff0a00720c */ /* 0x000fc80003fc4270 */
[----:B------:R-:W-:-:S13]  /*a1d0*/  ISETP.GT.AND P6, PT, R0, 0x40, P6 ;  /* 0x000000400000780c */ /* 0x000fda00037c4270 */
[----:B------:R-:W-:Y:S01]  /*a1e0*/  @P6 STG.E.U16 desc[UR12][R6.64], R88 ;  /* 0x0000005806006986 */ /* 0x000fe2000c10150c */
[----:B------:R-:W-:-:S05]  /*a1f0*/  IADD3 R120, P6, R23, R2, RZ ;  /* 0x0000000217787210 */ /* 0x000fca0007fde0ff */
[----:B------:R-:W-:Y:S01]  /*a200*/  IMAD.X R121, R13, 0x1, R3, P6 ;  /* 0x000000010d797824 */ /* 0x000fe200030e0603 */
[----:B------:R-:W-:-:S04]  /*a210*/  ISETP.GT.AND P6, PT, R10, 0x1, PT ;  /* 0x000000010a00780c */ /* 0x000fc80003fc4270 */
[----:B------:R-:W-:-:S13]  /*a220*/  ISETP.GT.AND P6, PT, R0, 0x40, P6 ;  /* 0x000000400000780c */ /* 0x000fda00037c4270 */
[----:B------:R0:W-:Y:S01]  /*a230*/  @P6 STG.E.U16 desc[UR12][R18.64], R89 ;  /* 0x0000005912006986 */ /* 0x0001e2000c10150c */
[----:B------:R-:W-:-:S05]  /*a240*/  IADD3 R16, P6, R9, R4, RZ ;  /* 0x0000000409107210 */ /* 0x000fca0007fde0ff */
[----:B------:R-:W-:Y:S01]  /*a250*/  IMAD.X R17, R13, 0x1, R5, P6 ;  /* 0x000000010d117824 */ /* 0x000fe200030e0605 */
[----:B------:R-:W-:-:S04]  /*a260*/  ISETP.GT.AND P6, PT, R10, RZ, PT ;  /* 0x000000ff0a00720c */ /* 0x000fc80003fc4270 */
[----:B------:R-:W-:Y:S02]  /*a270*/  ISETP.GT.AND P6, PT, R0, 0x48, P6 ;  /* 0x000000480000780c */ /* 0x000fe400037c4270 */
[C---:B0-----:R-:W-:Y:S02]  /*a280*/  LOP3.LUT R19, R9.reuse, 0x20, RZ, 0xfc, !PT ;  /* 0x0000002009137812 */ /* 0x041fe400078efcff */
[----:B------:R-:W-:-:S09]  /*a290*/  LOP3.LUT R89, R9, 0x22, RZ, 0xfc, !PT ;  /* 0x0000002209597812 */ /* 0x000fd200078efcff */
        /* <DEDUP_REMOVED lines=8> */
[----:B------:R-:W-:-:S04]  /*a320*/  ISETP.GT.AND P6, PT, R10, 0x8, PT ;  /* 0x000000080a00780c */ /* 0x000fc80003fc4270 */
[----:B------:R-:W-:Y:S02]  /*a330*/  ISETP.GT.AND P6, PT, R0, 0x40, P6 ;  /* 0x000000400000780c */ /* 0x000fe400037c4270 */
[----:B0-----:R-:W-:-:S11]  /*a340*/  LOP3.LUT R91, R9, 0x30, RZ, 0xfc, !PT ;  /* 0x00000030095b7812 */ /* 0x001fd600078efcff */
[----:B------:R0:W-:Y:S01]  /*a350*/  @P6 STG.E.U16 desc[UR12][R128.64], R8 ;  /* 0x0000000880006986 */ /* 0x0001e2000c10150c */
[----:B------:R-:W-:-:S05]  /*a360*/  IADD3 R122, P6, R89, R2, RZ ;  /* 0x00000002597a7210 */ /* 0x000fca0007fde0ff */
[----:B------:R-:W-:Y:S01]  /*a370*/  IMAD.X R123, R13, 0x1, R3, P6 ;  /* 0x000000010d7b7824 */ /* 0x000fe200030e0603 */
[----:B------:R-:W-:-:S04]  /*a380*/  ISETP.GT.AND P6, PT, R10, 0x9, PT ;  /* 0x000000090a00780c */ /* 0x000fc80003fc4270 */
[----:B------:R-:W-:Y:S02]  /*a390*/  ISETP.GT.AND P6, PT, R0, 0x40, P6 ;  /* 0x000000400000780c */ /* 0x000fe400037c4270 */
[----:B0-----:R-:W-:-:S11]  /*a3a0*/  PRMT R8, R96, 0x7610, R8 ;  /* 0x0000761060087816 */ /* 0x001fd60000000008 */
[----:B------:R0:W-:Y:S01]  /*a3b0*/  @P6 STG.E.U16 desc[UR12][R120.64], R93 ;  /* 0x0000005d78006986 */ /* 0x0001e2000c10150c */
[----:B------:R-:W-:-:S05]  /*a3c0*/  IADD3 R92, P6, R21, R4, RZ ;  /* 0x00000004155c7210 */ /* 0x000fca0007fde0ff */
[----:B0-----:R-:W-:Y:S01]  /*a3d0*/  IMAD.X R93, R13, 0x1, R5, P6 ;  /* 0x000000010d5d7824 */ /* 0x001fe200030e0605 */
        /* <DEDUP_REMOVED lines=80> */
[----:B------:R-:W-:Y:S02]  /*a8e0*/  ISETP.GT.AND P6, PT, R0, 0x40, P5 ;  /* 0x000000400000780c */ /* 0x000fe40002fc4270 */
[----:B0-----:R-:W-:-:S11]  /*a8f0*/  LOP3.LUT R107, R9, 0x70, RZ, 0xfc, !PT ;  /* 0x00000070096b7812 */ /* 0x001fd600078efcff */
[----:B------:R-:W-:Y:S01]  /*a900*/  @P6 STG.E.U16 desc[UR12][R126.64], R8 ;  /* 0x000000087e006986 */ /* 0x000fe2000c10150c */
[----:B------:R-:W-:-:S05]  /*a910*/  IADD3 R122, P6, R105, R2, RZ ;  /* 0x00000002697a7210 */ /* 0x000fca0007fde0ff */
[----:B------:R-:W-:Y:S01]  /*a920*/  IMAD.X R123, R13, 0x1, R3, P6 ;  /* 0x000000010d7b7824 */ /* 0x000fe200030e0603 */
[----:B------:R-:W-:-:S13]  /*a930*/  ISETP.GT.AND P6, PT, R0, 0x40, P4 ;  /* 0x000000400000780c */ /* 0x000fda00027c4270 */
[----:B------:R0:W-:Y:S01]  /*a940*/  @P6 STG.E.U16 desc[UR12][R120.64], R109 ;  /* 0x0000006d78006986 */ /* 0x0001e2000c10150c */
[----:B------:R-:W-:-:S05]  /*a950*/  IADD3 R108, P6, R99, R4, RZ ;  /* 0x00000004636c7210 */ /* 0x000fca0007fde0ff */
[----:B0-----:R-:W-:Y:S01]  /*a960*/  IMAD.X R109, R13, 0x1, R5, P6 ;  /* 0x000000010d6d7824 */ /* 0x001fe200030e0605 */
[----:B------:R-:W-:-:S13]  /*a970*/  ISETP.GT.AND P6, PT, R0, 0x48, P5 ;  /* 0x000000480000780c */ /* 0x000fda0002fc4270 */
[----:B------:R0:W-:Y:S01]  /*a980*/  @P6 STG.E.U16 desc[UR12][R108.64], R110 ;  /* 0x0000006e6c006986 */ /* 0x0001e2000c10150c */
[----:B------:R-:W-:-:S05]  /*a990*/  IADD3 R126, P6, R101, R4, RZ ;  /* 0x00000004657e7210 */ /* 0x000fca0007fde0ff */
[----:B------:R-:W-:Y:S01]  /*a9a0*/  IMAD.X R127, R13, 0x1, R5, P6 ;  /* 0x000000010d7f7824 */ /* 0x000fe200030e0605 */
[----:B------:R-:W-:Y:S02]  /*a9b0*/  ISETP.GT.AND P6, PT, R0, 0x48, P4 ;  /* 0x000000480000780c */ /* 0x000fe400027c4270 */
[----:B0-----:R-:W-:-:S11]  /*a9c0*/  LOP3.LUT R109, R9, 0x72, RZ, 0xfc, !PT ;  /* 0x00000072096d7812 */ /* 0x001fd600078efcff */
[----:B------:R0:W-:Y:S01]  /*a9d0*/  @P6 STG.E.U16 desc[UR12][R126.64], R111 ;  /* 0x0000006f7e006986 */ /* 0x0001e2000c10150c */
[----:B------:R-:W-:-:S05]  /*a9e0*/  IADD3 R120, P6, R107, R2, RZ ;  /* 0x000000026b787210 */ /* 0x000fca0007fde0ff */
[----:B------:R-:W-:Y:S01]  /*a9f0*/  IMAD.X R121, R13, 0x1, R3, P6 ;  /* 0x000000010d797824 */ /* 0x000fe200030e0603 */
[----:B------:R-:W-:-:S13]  /*aa00*/  ISETP.GT.AND P6, PT, R0, 0x40, P3 ;  /* 0x000000400000780c */ /* 0x000fda0001fc4270 */
        /* <DEDUP_REMOVED lines=13> */
[----:B-1----:R-:W-:-:S05]  /*aae0*/  IADD3 R112, P6, R107, R4, RZ ;  /* 0x000000046b707210 */ /* 0x002fca0007fde0ff */
[----:B--2---:R-:W-:Y:S01]  /*aaf0*/  IMAD.X R113, R13, 0x1, R5, P6 ;  /* 0x000000010d717824 */ /* 0x004fe200030e0605 */
[----:B------:R-:W-:-:S13]  /*ab00*/  ISETP.GT.AND P6, PT, R0, 0x40, P2 ;  /* 0x000000400000780c */ /* 0x000fda00017c4270 */
[----:B------:R-:W-:Y:S01]  /*ab10*/  @P6 STG.E.U16 desc[UR12][R120.64], R116 ;  /* 0x0000007478006986 */ /* 0x000fe2000c10150c */
[----:B------:R-:W-:-:S05]  /*ab20*/  IADD3 R4, P6, R109, R4, RZ ;  /* 0x000000046d047210 */ /* 0x000fca0007fde0ff */
[----:B------:R-:W-:Y:S01]  /*ab30*/  IMAD.X R5, R13, 0x1, R5, P6 ;  /* 0x000000010d057824 */ /* 0x000fe200030e0605 */
[----:B------:R-:W-:-:S13]  /*ab40*/  ISETP.GT.AND P6, PT, R0, 0x40, P0 ;  /* 0x000000400000780c */ /* 0x000fda00007c4270 */
[----:B------:R-:W-:Y:S01]  /*ab50*/  @P6 STG.E.U16 desc[UR12][R128.64], R117 ;  /* 0x0000007580006986 */ /* 0x000fe2000c10150c */
[----:B---3--:R-:W-:-:S05]  /*ab60*/  IADD3 R2, P6, R6, R9, RZ ;  /* 0x0000000906027210 */ /* 0x008fca0007fde0ff */
[----:B------:R-:W-:Y:S01]  /*ab70*/  IMAD.X R3, R7, 0x1, R13, P6 ;  /* 0x0000000107037824 */ /* 0x000fe200030e060d */
[----:B------:R-:W-:-:S13]  /*ab80*/  ISETP.GT.AND P6, PT, R0, 0x48, P2 ;  /* 0x000000480000780c */ /* 0x000fda00017c4270 */
[----:B------:R1:W-:Y:S01]  /*ab90*/  @P6 STG.E.U16 desc[UR12][R112.64], R118 ;  /* 0x0000007670006986 */ /* 0x0003e2000c10150c */
[----:B0-----:R-:W-:-:S05]  /*aba0*/  IADD3 R110, P6, R15, R6, RZ ;  /* 0x000000060f6e7210 */ /* 0x001fca0007fde0ff */
[----:B------:R-:W-:Y:S01]  /*abb0*/  IMAD.X R111, R7, 0x1, R13, P6 ;  /* 0x00000001076f7824 */ /* 0x000fe200030e060d */
[----:B------:R-:W-:-:S13]  /*abc0*/  ISETP.GT.AND P6, PT, R0, 0x48, P0 ;  /* 0x000000480000780c */ /* 0x000fda00007c4270 */
[----:B------:R0:W-:Y:S01]  /*abd0*/  @P6 STG.E.U16 desc[UR12][R4.64], R119 ;  /* 0x0000007704006986 */ /* 0x0001e2000c10150c */
[----:B------:R-:W-:-:S05]  /*abe0*/  IADD3 R114, P6, R21, R6, RZ ;  /* 0x0000000615727210 */ /* 0x000fca0007fde0ff */
[----:B------:R-:W-:Y:S01]  /*abf0*/  IMAD.X R115, R7, 0x1, R13, P6 ;  /* 0x0000000107737824 */ /* 0x000fe200030e060d */
[----:B------:R-:W-:-:S04]  /*ac00*/  ISETP.GT.AND P6, PT, R10, RZ, PT ;  /* 0x000000ff0a00720c */ /* 0x000fc80003fc4270 */
[----:B------:R-:W-:-:S13]  /*ac10*/  ISETP.GT.AND P6, PT, R0, 0x80, P6 ;  /* 0x000000800000780c */ /* 0x000fda00037c4270 */
[----:B------:R2:W-:Y:S01]  /*ac20*/  @P6 STG.E.U16 desc[UR12][R2.64], R56 ;  /* 0x0000003802006986 */ /* 0x0005e2000c10150c */
[----:B-1----:R-:W-:-:S05]  /*ac30*/  IADD3 R112, P6, R23, R6, RZ ;  /* 0x0000000617707210 */ /* 0x002fca0007fde0ff */
[----:B------:R-:W-:Y:S01]  /*ac40*/  IMAD.X R113, R7, 0x1, R13, P6 ;  /* 0x0000000107717824 */ /* 0x000fe200030e060d */
[----:B------:R-:W-:-:S04]  /*ac50*/  ISETP.GT.AND P6, PT, R10, 0x1, PT ;  /* 0x000000010a00780c */ /* 0x000fc80003fc4270 */
[----:B------:R-:W-:-:S13]  /*ac60*/  ISETP.GT.AND P6, PT, R0, 0x80, P6 ;  /* 0x000000800000780c */ /* 0x000fda00037c4270 */
[----:B------:R1:W-:Y:S01]  /*ac70*/  @P6 STG.E.U16 desc[UR12][R110.64], R57 ;  /* 0x000000396e006986 */ /* 0x0003e2000c10150c */
[----:B0-----:R-:W-:-:S05]  /*ac80*/  IADD3 R4, P6, R16, R9, RZ ;  /* 0x0000000910047210 */ /* 0x001fca0007fde0ff */
[----:B------:R-:W-:Y:S01]  /*ac90*/  IMAD.X R5, R17, 0x1, R13, P6 ;  /* 0x0000000111057824 */ /* 0x000fe200030e060d */
[----:B------:R-:W-:-:S04]  /*aca0*/  ISETP.GT.AND P6, PT, R10, RZ, PT ;  /* 0x000000ff0a00720c */ /* 0x000fc80003fc4270 */
[----:B------:R-:W-:-:S13]  /*acb0*/  ISETP.GT.AND P6, PT, R0, 0x88, P6 ;  /* 0x000000880000780c */ /* 0x000fda00037c4270 */
[----:B------:R-:W-:Y:S01]  /*acc0*/  @P6 STG.E.U16 desc[UR12][R4.64], R58 ;  /* 0x0000003a04006986 */ /* 0x000fe2000c10150c */
[----:B--2---:R-:W-:-:S05]  /*acd0*/  IADD3 R56, P6, R16, R15, RZ ;  /* 0x0000000f10387210 */ /* 0x004fca0007fde0ff */
[----:B-1----:R-:W-:Y:S01]  /*ace0*/  IMAD.X R57, R17, 0x1, R13, P6 ;  /* 0x0000000111397824 */ /* 0x002fe200030e060d */
[----:B------:R-:W-:-:S04]  /*acf0*/  ISETP.GT.AND P6, PT, R10, 0x1, PT ;  /* 0x000000010a00780c */ /* 0x000fc80003fc4270 */
[----:B------:R-:W-:-:S13]  /*ad00*/  ISETP.GT.AND P6, PT, R0, 0x88, P6 ;  /* 0x000000880000780c */ /* 0x000fda00037c4270 */
[----:B------:R0:W-:Y:S01]  /*ad10*/  @P6 STG.E.U16 desc[UR12][R56.64], R59 ;  /* 0x0000003b38006986 */ /* 0x0001e2000c10150c */
        /* <DEDUP_REMOVED lines=10> */
[----:B0-----:R-:W-:-:S05]  /*adc0*/  IADD3 R56, P6, R21, R16, RZ ;  /* 0x0000001015387210 */ /* 0x001fca0007fde0ff */
        /* <DEDUP_REMOVED lines=9> */
[----:B-1----:R-:W-:-:S05]  /*ae60*/  IADD3 R60, P6, R91, R6, RZ ;  /* 0x000000065b3c7210 */ /* 0x002fca0007fde0ff */
[----:B--2---:R-:W-:Y:S01]  /*ae70*/  IMAD.X R61, R7, 0x1, R13, P6 ;  /* 0x00000001073d7824 */ /* 0x004fe200030e060d */
[----:B------:R-:W-:-:S04]  /*ae80*/  ISETP.GT.AND P6, PT, R10, 0x10, PT ;  /* 0x000000100a00780c */ /* 0x000fc80003fc4270 */
[----:B------:R-:W-:-:S13]  /*ae90*/  ISETP.GT.AND P6, PT, R0, 0x80, P6 ;  /* 0x000000800000780c */ /* 0x000fda00037c4270 */
[----:B------:R1:W-:Y:S01]  /*aea0*/  @P6 STG.E.U16 desc[UR12][R110.64], R64 ;  /* 0x000000406e006986 */ /* 0x0003e2000c10150c */
[----:B0-----:R-:W-:-:S05]  /*aeb0*/  IADD3 R62, P6, R93, R6, RZ ;  /* 0x000000065d3e7210 */ /* 0x001fca0007fde0ff */
[----:B---3--:R-:W-:Y:S01]  /*aec0*/  IMAD.X R63, R7, 0x1, R13, P6 ;  /* 0x00000001073f7824 */ /* 0x008fe200030e060d */
        /* <DEDUP_REMOVED lines=14> */
[----:B0-----:R-:W-:Y:S01]  /*afb0*/  IMAD.X R65, R7, 0x1, R13, P6 ;  /* 0x0000000107417824 */ /* 0x001fe200030e060d */
[----:B------:R-:W-:-:S04]  /*afc0*/  ISETP.GT.AND P6, PT, R10, 0x18, PT ;  /* 0x000000180a00780c */ /* 0x000fc80003fc4270 */
[----:B------:R-:W-:-:S13]  /*afd0*/  ISETP.GT.AND P6, PT, R0, 0x80, P6 ;  /* 0x000000800000780c */ /* 0x000fda00037c4270 */
[----:B------:R0:W-:Y:S01]  /*afe0*/  @P6 STG.E.U16 desc[UR12][R60.64], R68 ;  /* 0x000000443c006986 */ /* 0x0001e2000c10150c */
[----:B--2---:R-:W-:-:S05]  /*aff0*/  IADD3 R66, P6, R97, R6, RZ ;  /* 0x0000000661427210 */ /* 0x004fca0007fde0ff */
        /* <DEDUP_REMOVED lines=19> */
[----:B-1----:R-:W-:-:S05]  /*b130*/  IADD3 R62, P6, R101, R6, RZ ;  /* 0x00000006653e7210 */ /* 0x002fca0007fde0ff */
[----:B------:R-:W-:Y:S01]  /*b140*/  IMAD.X R63, R7, 0x1, R13, P6 ;  /* 0x00000001073f7824 */ /* 0x000fe200030e060d */
[----:B------:R-:W-:-:S04]  /*b150*/  ISETP.GT.AND P6, PT, R10, 0x21, PT ;  /* 0x000000210a00780c */ /* 0x000fc80003fc4270 */
[----:B------:R-:W-:-:S13]  /*b160*/  ISETP.GT.AND P6, PT, R0, 0x80, P6 ;  /* 0x000000800000780c */ /* 0x000fda00037c4270 */
[----:B------:R1:W-:Y:S01]  /*b170*/  @P6 STG.E.U16 desc[UR12][R66.64], R73 ;  /* 0x0000004942006986 */ /* 0x0003e2000c10150c */
[----:B--2---:R-:W-:-:S05]  /*b180*/  IADD3 R56, P6, R95, R16, RZ ;  /* 0x000000105f387210 */ /* 0x004fca0007fde0ff */
[----:B------:R-:W-:Y:S01]  /*b190*/  IMAD.X R57, R17, 0x1, R13, P6 ;  /* 0x0000000111397824 */ /* 0x000fe200030e060d */
[----:B------:R-:W-:-:S04]  /*b1a0*/  ISETP.GT.AND P6, PT, R10, 0x20, PT ;  /* 0x000000200a00780c */ /* 0x000fc80003fc4270 */
[----:B------:R-:W-:-:S13]  /*b1b0*/  ISETP.GT.AND P6, PT, R0, 0x88, P6 ;  /* 0x000000880000780c */ /* 0x000fda00037c4270 */
[----:B------:R2:W-:Y:S01]  /*b1c0*/  @P6 STG.E.U16 desc[UR12][R56.64], R74 ;  /* 0x0000004a38006986 */ /* 0x0005e2000c10150c */
[----:B---3--:R-:W-:-:S05]  /*b1d0*/  IADD3 R58, P6, R97, R16, RZ ;  /* 0x00000010613a7210 */ /* 0x008fca0007fde0ff */
[----:B------:R-:W-:Y:S01]  /*b1e0*/  IMAD.X R59, R17, 0x1, R13, P6 ;  /* 0x00000001113b7824 */ /* 0x000fe200030e060d */
[----:B------:R-:W-:-:S04]  /*b1f0*/  ISETP.GT.AND P6, PT, R10, 0x21, PT ;  /* 0x000000210a00780c */ /* 0x000fc80003fc4270 */
[----:B------:R-:W-:-:S13]  /*b200*/  ISETP.GT.AND P6, PT, R0, 0x88, P6 ;  /* 0x000000880000780c */ /* 0x000fda00037c4270 */
[----:B------:R3:W-:Y:S01]  /*b210*/  @P6 STG.E.U16 desc[UR12][R58.64], R75 ;  /* 0x0000004b3a006986 */ /* 0x0007e2000c10150c */
[----:B0-----:R-:W-:-:S05]  /*b220*/  IADD3 R64, P6, R103, R6, RZ ;  /* 0x0000000667407210 */ /* 0x001fca0007fde0ff */
[----:B------:R-:W-:Y:S01]  /*b230*/  IMAD.X R65, R7, 0x1, R13, P6 ;  /* 0x0000000107417824 */ /* 0x000fe200030e060d */
[----:B------:R-:W-:-:S13]  /*b240*/  ISETP.GT.AND P6, PT, R0, 0x80, P5 ;  /* 0x000000800000780c */ /* 0x000fda0002fc4270 */
[----:B------:R0:W-:Y:S01]  /*b250*/  @P6 STG.E.U16 desc[UR12][R60.64], R76 ;  /* 0x0000004c3c006986 */ /* 0x0001e2000c10150c */
[----:B-1----:R-:W-:-:S05]  /*b260*/  IADD3 R66, P6, R105, R6, RZ ;  /* 0x0000000669427210 */ /* 0x002fca0007fde0ff */
[----:B------:R-:W-:Y:S01]  /*b270*/  IMAD.X R67, R7, 0x1, R13, P6 ;  /* 0x0000000107437824 */ /* 0x000fe200030e060d */
[----:B------:R-:W-:-:S13]  /*b280*/  ISETP.GT.AND P6, PT, R0, 0x80, P4 ;  /* 0x000000800000780c */ /* 0x000fda00027c4270 */
[----:B------:R1:W-:Y:S01]  /*b290*/  @P6 STG.E.U16 desc[UR12][R62.64], R77 ;  /* 0x0000004d3e006986 */ /* 0x0003e2000c10150c */
[----:B--2---:R-:W-:-:S05]  /*b2a0*/  IADD3 R56, P6, R99, R16, RZ ;  /* 0x0000001063387210 */ /* 0x004fca0007fde0ff */
[----:B------:R-:W-:Y:S01]  /*b2b0*/  IMAD.X R57, R17, 0x1, R13, P6 ;  /* 0x0000000111397824 */ /* 0x000fe200030e060d */
[----:B------:R-:W-:-:S13]  /*b2c0*/  ISETP.GT.AND P6, PT, R0, 0x88, P5 ;  /* 0x000000880000780c */ /* 0x000fda0002fc4270 */
[----:B------:R2:W-:Y:S01]  /*b2d0*/  @P6 STG.E.U16 desc[UR12][R56.64], R78 ;  /* 0x0000004e38006986 */ /* 0x0005e2000c10150c */
[----:B---3--:R-:W-:-:S05]  /*b2e0*/  IADD3 R58, P6, R101, R16, RZ ;  /* 0x00000010653a7210 */ /* 0x008fca0007fde0ff */
[----:B------:R-:W-:Y:S01]  /*b2f0*/  IMAD.X R59, R17, 0x1, R13, P6 ;  /* 0x00000001113b7824 */ /* 0x000fe200030e060d */
[----:B------:R-:W-:-:S13]  /*b300*/  ISETP.GT.AND P6, PT, R0, 0x88, P4 ;  /* 0x000000880000780c */ /* 0x000fda00027c4270 */
[----:B------:R3:W-:Y:S01]  /*b310*/  @P6 STG.E.U16 desc[UR12][R58.64], R79 ;  /* 0x0000004f3a006986 */ /* 0x0007e2000c10150c */
[----:B0-----:R-:W-:-:S05]  /*b320*/  IADD3 R60, P6, R107, R6, RZ ;  /* 0x000000066b3c7210 */ /* 0x001fca0007fde0ff */
[----:B------:R-:W-:Y:S01]  /*b330*/  IMAD.X R61, R7, 0x1, R13, P6 ;  /* 0x00000001073d7824 */ /* 0x000fe200030e060d */
[----:B------:R-:W-:-:S13]  /*b340*/  ISETP.GT.AND P6, PT, R0, 0x80, P3 ;  /* 0x000000800000780c */ /* 0x000fda0001fc4270 */
[----:B------:R-:W-:Y:S01]  /*b350*/  @P6 STG.E.U16 desc[UR12][R64.64], R80 ;  /* 0x0000005040006986 */ /* 0x000fe2000c10150c */
[----:B-1----:R-:W-:-:S05]  /*b360*/  IADD3 R62, P6, R109, R6, RZ ;  /* 0x000000066d3e7210 */ /* 0x002fca0007fde0ff */
[----:B------:R-:W-:Y:S01]  /*b370*/  IMAD.X R63, R7, 0x1, R13, P6 ;  /* 0x00000001073f7824 */ /* 0x000fe200030e060d */
[----:B------:R-:W-:-:S13]  /*b380*/  ISETP.GT.AND P6, PT, R0, 0x80, P1 ;  /* 0x000000800000780c */ /* 0x000fda0000fc4270 */
[----:B------:R-:W-:Y:S01]  /*b390*/  @P6 STG.E.U16 desc[UR12][R66.64], R81 ;  /* 0x0000005142006986 */ /* 0x000fe2000c10150c */
[----:B------:R-:W-:-:S05]  /*b3a0*/  IADD3 R6, P6, R103, R16, RZ ;  /* 0x0000001067067210 */ /* 0x000fca0007fde0ff */
        /* <DEDUP_REMOVED lines=15> */
[----:B------:R-:W-:-:S05]  /*b4a0*/  IADD3 R16, P6, R2, R9, RZ ;  /* 0x0000000902107210 */ /* 0x000fca0007fde0ff */
        /* <DEDUP_REMOVED lines=9> */
[----:B------:R-:W-:-:S04]  /*b540*/  ISETP.GT.AND P6, PT, R10, RZ, PT ;  /* 0x000000ff0a00720c */ /* 0x000fc80003fc4270 */
[----:B------:R-:W-:-:S13]  /*b550*/  ISETP.GT.AND P6, PT, R0, 0xc0, P6 ;  /* 0x000000c00000780c */ /* 0x000fda00037c4270 */
[----:B------:R2:W-:Y:S01]  /*b560*/  @P6 STG.E.U16 desc[UR12][R16.64], R24 ;  /* 0x0000001810006986 */ /* 0x0005e2000c10150c */
[----:B0-----:R-:W-:-:S05]  /*b570*/  IADD3 R58, P6, R2, R23, RZ ;  /* 0x00000017023a7210 */ /* 0x001fca0007fde0ff */
[----:B------:R-:W-:Y:S01]  /*b580*/  IMAD.X R59, R3, 0x1, R13, P6 ;  /* 0x00000001033b7824 */ /* 0x000fe200030e060d */
[----:B------:R-:W-:-:S04]  /*b590*/  ISETP.GT.AND P6, PT, R10, 0x1, PT ;  /* 0x000000010a00780c */ /* 0x000fc80003fc4270 */
[----:B------:R-:W-:-:S13]  /*b5a0*/  ISETP.GT.AND P6, PT, R0, 0xc0, P6 ;  /* 0x000000c00000780c */ /* 0x000fda00037c4270 */
[----:B------:R-:W-:Y:S01]  /*b5b0*/  @P6 STG.E.U16 desc[UR12][R56.64], R25 ;  /* 0x0000001938006986 */ /* 0x000fe2000c10150c */
[----:B-1----:R-:W-:-:S05]  /*b5c0*/  IADD3 R6, P6, R4, R9, RZ ;  /* 0x0000000904067210 */ /* 0x002fca0007fde0ff */
[----:B------:R-:W-:Y:S01]  /*b5d0*/  IMAD.X R7, R5, 0x1, R13, P6 ;  /* 0x0000000105077824 */ /* 0x000fe200030e060d */
[----:B------:R-:W-:-:S04]  /*b5e0*/  ISETP.GT.AND P6, PT, R10, RZ, PT ;  /* 0x000000ff0a00720c */ /* 0x000fc80003fc4270 */
        /* <DEDUP_REMOVED lines=11> */
[----:B------:R-:W-:Y:S01]  /*b6a0*/  @P6 STG.E.U16 desc[UR12][R60.64], R28 ;  /* 0x0000001c3c006986 */ /* 0x000fe2000c10150c */
[----:B--2---:R-:W-:-:S05]  /*b6b0*/  IADD3 R16, P6, R2, R89, RZ ;  /* 0x0000005902107210 */ /* 0x004fca0007fde0ff */
[----:B------:R-:W-:Y:S01]  /*b6c0*/  IMAD.X R17, R3, 0x1, R13, P6 ;  /* 0x0000000103117824 */ /* 0x000fe200030e060d */
[----:B------:R-:W-:-:S04]  /*b6d0*/  ISETP.GT.AND P6, PT, R10, 0x9, PT ;  /* 0x000000090a00780c */ /* 0x000fc80003fc4270 */
[----:B------:R-:W-:-:S13]  /*b6e0*/  ISETP.GT.AND P6, PT, R0, 0xc0, P6 ;  /* 0x000000c00000780c */ /* 0x000fda00037c4270 */
[----:B------:R-:W-:Y:S01]  /*b6f0*/  @P6 STG.E.U16 desc[UR12][R58.64], R29 ;  /* 0x0000001d3a006986 */ /* 0x000fe2000c10150c */
        /* <DEDUP_REMOVED lines=34> */
[----:B------:R-:W-:Y:S01]  /*b920*/  @P6 STG.E.U16 desc[UR12][R20.64], R36 ;  /* 0x0000002414006986 */ /* 0x000fe2000c10150c */
[----:B---3--:R-:W-:-:S05]  /*b930*/  IADD3 R16, P6, R2, R97, RZ ;  /* 0x0000006102107210 */ /* 0x008fca0007fde0ff */
        /* <DEDUP_REMOVED lines=23> */
[----:B------:R-:W-:Y:S01]  /*bab0*/  @P6 STG.E.U16 desc[UR12][R16.64], R41 ;  /* 0x0000002910006986 */ /* 0x000fe2000c10150c */
[----:B------:R-:W-:-:S04]  /*bac0*/  ISETP.GT.AND P6, PT, R10, 0x20, PT ;  /* 0x000000200a00780c */ /* 0x000fc80003fc4270 */
[----:B------:R-:W-:-:S13]  /*bad0*/  ISETP.GT.AND P6, PT, R0, 0xc8, P6 ;  /* 0x000000c80000780c */ /* 0x000fda00037c4270 */
[----:B------:R-:W-:Y:S01]  /*bae0*/  @P6 STG.E.U16 desc[UR12][R18.64], R42 ;  /* 0x0000002a12006986 */ /* 0x000fe2000c10150c */
[----:B------:R-:W-:-:S04]  /*baf0*/  ISETP.GT.AND P6, PT, R10, 0x21, PT ;  /* 0x000000210a00780c */ /* 0x000fc80003fc4270 */
[----:B------:R-:W-:-:S13]  /*bb00*/  ISETP.GT.AND P6, PT, R0, 0xc8, P6 ;  /* 0x000000c80000780c */ /* 0x000fda00037c4270 */
[----:B------:R0:W-:Y:S01]  /*bb10*/  @P6 STG.E.U16 desc[UR12][R6.64], R43 ;  /* 0x0000002b06006986 */ /* 0x0001e2000c10150c */
[----:B-1----:R-:W-:-:S05]  /*bb20*/  IADD3 R8, P6, R2, R99, RZ ;  /* 0x0000006302087210 */ /* 0x002fca0007fde0ff */
[----:B------:R-:W-:Y:S01]  /*bb30*/  IMAD.X R9, R3, 0x1, R13, P6 ;  /* 0x0000000103097824 */ /* 0x000fe200030e060d */
[C---:B------:R-:W-:Y:S02]  /*bb40*/  ISETP.GT.AND P6, PT, R0.reuse, 0xc0, P5 ;  /* 0x000000c00000780c */ /* 0x040fe40002fc4270 */
[----:B------:R-:W-:-:S11]  /*bb50*/  ISETP.GT.AND P5, PT, R0, 0xc8, P5 ;  /* 0x000000c80000780c */ /* 0x000fd60002fa4270 */
[----:B------:R1:W-:Y:S01]  /*bb60*/  @P6 STG.E.U16 desc[UR12][R8.64], R44 ;  /* 0x0000002c08006986 */ /* 0x0003e2000c10150c */
[----:B--2---:R-:W-:-:S05]  /*bb70*/  IADD3 R14, P6, R2, R101, RZ ;  /* 0x00000065020e7210 */ /* 0x004fca0007fde0ff */
[----:B------:R-:W-:Y:S01]  /*bb80*/  IMAD.X R15, R3, 0x1, R13, P6 ;  /* 0x00000001030f7824 */ /* 0x000fe200030e060d */
[C---:B------:R-:W-:Y:S02]  /*bb90*/  ISETP.GT.AND P6, PT, R0.reuse, 0xc0, P4 ;  /* 0x000000c00000780c */ /* 0x040fe400027c4270 */
[----:B------:R-:W-:-:S11]  /*bba0*/  ISETP.GT.AND P4, PT, R0, 0xc8, P4 ;  /* 0x000000c80000780c */ /* 0x000fd60002784270 */
[----:B------:R2:W-:Y:S01]  /*bbb0*/  @P6 STG.E.U16 desc[UR12][R14.64], R45 ;  /* 0x0000002d0e006986 */ /* 0x0005e2000c10150c */
[----:B0-----:R-:W-:-:S05]  /*bbc0*/  IADD3 R6, P6, R4, R99, RZ ;  /* 0x0000006304067210 */ /* 0x001fca0007fde0ff */
[----:B------:R-:W-:Y:S01]  /*bbd0*/  IMAD.X R7, R5, 0x1, R13, P6 ;  /* 0x0000000105077824 */ /* 0x000fe200030e060d */
[----:B-1----:R-:W-:-:S04]  /*bbe0*/  IADD3 R8, P6, R4, R101, RZ ;  /* 0x0000006504087210 */ /* 0x002fc80007fde0ff */
[----:B------:R0:W-:Y:S01]  /*bbf0*/  @P5 STG.E.U16 desc[UR12][R6.64], R46 ;  /* 0x0000002e06005986 */ /* 0x0001e2000c10150c */
[----:B------:R-:W-:Y:S01]  /*bc00*/  ISETP.GT.AND P5, PT, R0, 0xc0, P3 ;  /* 0x000000c00000780c */ /* 0x000fe20001fa4270 */
[--C-:B------:R-:W-:Y:S01]  /*bc10*/  IMAD.X R9, R5, 0x1, R13.reuse, P6 ;  /* 0x0000000105097824 */ /* 0x100fe200030e060d */
[----:B--2---:R-:W-:Y:S02]  /*bc20*/  IADD3 R14, P6, R2, R103, RZ ;  /* 0x00000067020e7210 */ /* 0x004fe40007fde0ff */
[C---:B------:R-:W-:Y:S02]  /*bc30*/  ISETP.GT.AND P3, PT, R0.reuse, 0xc8, P3 ;  /* 0x000000c80000780c */ /* 0x040fe40001f64270 */
[----:B------:R1:W-:Y:S01]  /*bc40*/  @P4 STG.E.U16 desc[UR12][R8.64], R47 ;  /* 0x0000002f08004986 */ /* 0x0003e2000c10150c */
[C---:B------:R-:W-:Y:S01]  /*bc50*/  ISETP.GT.AND P4, PT, R0.reuse, 0xc0, P1 ;  /* 0x000000c00000780c */ /* 0x040fe20000f84270 */
[----:B------:R-:W-:Y:S01]  /*bc60*/  IMAD.X R15, R3, 0x1, R13, P6 ;  /* 0x00000001030f7824 */ /* 0x000fe200030e060d */
[----:B------:R-:W-:-:S02]  /*bc70*/  ISETP.GT.AND P1, PT, R0, 0xc8, P1 ;  /* 0x000000c80000780c */ /* 0x000fc40000f24270 */
[-C--:B0-----:R-:W-:Y:S02]  /*bc80*/  IADD3 R6, P6, R2, R105.reuse, RZ ;  /* 0x0000006902067210 */ /* 0x081fe40007fde0ff */
[----:B------:R0:W-:Y:S03]  /*bc90*/  @P5 STG.E.U16 desc[UR12][R14.64], R48 ;  /* 0x000000300e005986 */ /* 0x0001e6000c10150c */
[--C-:B------:R-:W-:Y:S01]  /*bca0*/  IMAD.X R7, R3, 0x1, R13.reuse, P6 ;  /* 0x0000000103077824 */ /* 0x100fe200030e060d */
[C---:B------:R-:W-:Y:S02]  /*bcb0*/  IADD3 R10, P6, R4.reuse, R105, RZ ;  /* 0x00000069040a7210 */ /* 0x040fe40007fde0ff */
[----:B-1----:R-:W-:Y:S02]  /*bcc0*/  IADD3 R8, P5, R4, R103, RZ ;  /* 0x0000006704087210 */ /* 0x002fe40007fbe0ff */
[----:B------:R1:W-:Y:S01]  /*bcd0*/  @P4 STG.E.U16 desc[UR12][R6.64], R49 ;  /* 0x0000003106004986 */ /* 0x0003e2000c10150c */
[C-C-:B------:R-:W-:Y:S01]  /*bce0*/  IMAD.X R11, R5.reuse, 0x1, R13.reuse, P6 ;  /* 0x00000001050b7824 */ /* 0x140fe200030e060d */
[C---:B------:R-:W-:Y:S01]  /*bcf0*/  ISETP.GT.AND P4, PT, R0.reuse, 0xc0, P2 ;  /* 0x000000c00000780c */ /* 0x040fe20001784270 */
[----:B------:R-:W-:Y:S01]  /*bd00*/  IMAD.X R9, R5, 0x1, R13, P5 ;  /* 0x0000000105097824 */ /* 0x000fe200028e060d */
[----:B------:R-:W-:-:S02]  /*bd10*/  ISETP.GT.AND P5, PT, R0, 0xc0, P0 ;  /* 0x000000c00000780c */ /* 0x000fc400007a4270 */
[C---:B------:R-:W-:Y:S02]  /*bd20*/  ISETP.GT.AND P2, PT, R0.reuse, 0xc8, P2 ;  /* 0x000000c80000780c */ /* 0x040fe40001744270 */
[----:B------:R2:W-:Y:S01]  /*bd30*/  @P3 STG.E.U16 desc[UR12][R8.64], R50 ;  /* 0x0000003208003986 */ /* 0x0005e2000c10150c */
[----:B------:R-:W-:Y:S02]  /*bd40*/  ISETP.GT.AND P0, PT, R0, 0xc8, P0 ;  /* 0x000000c80000780c */ /* 0x000fe40000704270 */
[-C--:B0-----:R-:W-:Y:S01]  /*bd50*/  IADD3 R14, P3, R4, R107.reuse, RZ ;  /* 0x0000006b040e7210 */ /* 0x081fe20007f7e0ff */
[----:B------:R2:W-:Y:S01]  /*bd60*/  @P1 STG.E.U16 desc[UR12][R10.64], R51 ;  /* 0x000000330a001986 */ /* 0x0005e2000c10150c */
[C---:B-1----:R-:W-:Y:S02]  /*bd70*/  IADD3 R6, P6, R2.reuse, R107, RZ ;  /* 0x0000006b02067210 */ /* 0x042fe40007fde0ff */
[----:B------:R-:W-:Y:S01]  /*bd80*/  IADD3 R2, P1, R2, R109, RZ ;  /* 0x0000006d02027210 */ /* 0x000fe20007f3e0ff */
[----:B------:R-:W-:-:S02]  /*bd90*/  IMAD.X R15, R5, 0x1, R13, P3 ;  /* 0x00000001050f7824 */ /* 0x000fc400018e060d */
[C-C-:B------:R-:W-:Y:S01]  /*bda0*/  IMAD.X R7, R3.reuse, 0x1, R13.reuse, P6 ;  /* 0x0000000103077824 */ /* 0x140fe200030e060d */
[----:B------:R-:W-:Y:S01]  /*bdb0*/  IADD3 R12, P6, R4, R109, RZ ;  /* 0x0000006d040c7210 */ /* 0x000fe20007fde0ff */
[----:B------:R-:W-:-:S03]  /*bdc0*/  IMAD.X R3, R3, 0x1, R13, P1 ;  /* 0x0000000103037824 */ /* 0x000fc600008e060d */
[----:B------:R2:W-:Y:S04]  /*bdd0*/  @P4 STG.E.U16 desc[UR12][R6.64], R52 ;  /* 0x0000003406004986 */ /* 0x0005e8000c10150c */
[----:B------:R2:W-:Y:S04]  /*bde0*/  @P5 STG.E.U16 desc[UR12][R2.64], R53 ;  /* 0x0000003502005986 */ /* 0x0005e8000c10150c */
[----:B------:R2:W-:Y:S01]  /*bdf0*/  @P2 STG.E.U16 desc[UR12][R14.64], R54 ;  /* 0x000000360e002986 */ /* 0x0005e2000c10150c */
[----:B------:R-:W-:Y:S05]  /*be00*/  @!P0 EXIT ;  /* 0x000000000000894d */ /* 0x000fea0003800000 */
[----:B------:R-:W-:Y:S01]  /*be10*/  F2FP.BF16.F32.PACK_AB R55, RZ, R55 ;  /* 0x00000037ff37723e */ /* 0x000fe200000010ff */
[----:B------:R-:W-:-:S05]  /*be20*/  IMAD.X R13, R5, 0x1, R13, P6 ;  /* 0x00000001050d7824 */ /* 0x000fca00030e060d */
[----:B------:R-:W-:Y:S01]  /*be30*/  STG.E.U16 desc[UR12][R12.64], R55 ;  /* 0x000000370c007986 */ /* 0x000fe2000c10150c */
[----:B------:R-:W-:Y:S05]  /*be40*/  EXIT ;  /* 0x000000000000794d */ /* 0x000fea0003800000 */
.L_x_14:
[----:B------:R-:W-:-:S13]  /*be50*/  ISETP.NE.AND P0, PT, R7, RZ, PT ;  /* 0x000000ff0700720c */ /* 0x000fda0003f05270 */
[----:B------:R-:W-:Y:S05]  /*be60*/  @P0 EXIT ;  /* 0x000000000000094d */ /* 0x000fea0003800000 */
[----:B------:R-:W-:-:S13]  /*be70*/  ELECT P0, URZ, PT ;  /* 0x00000000003f782f */ /* 0x000fda0003800000 */
[----:B------:R-:W-:Y:S05]  /*be80*/  @!P0 BRA `(.L_x_249) ;  /* 0x0000000800108947 */ /* 0x000fea0003800000 */
[----:B------:R-:W-:-:S13]  /*be90*/  ISETP.GE.AND P0, PT, R5, 0x1, PT ;  /* 0x000000010500780c */ /* 0x000fda0003f06270 */
[----:B------:R-:W-:Y:S05]  /*bea0*/  @!P0 BRA `(.L_x_249) ;  /* 0x0000000800088947 */ /* 0x000fea0003800000 */
[----:B------:R-:W1:Y:S01]  /*beb0*/  S2R R3, SR_CgaCtaId ;  /* 0x0000000000037919 */ /* 0x000e620000008800 */
[----:B------:R-:W-:Y:S01]  /*bec0*/  LOP3.LUT P0, RZ, R13, 0x1f, RZ, 0xc0, !PT ;  /* 0x0000001f0dff7812 */ /* 0x000fe2000780c0ff */
[----:B------:R-:W-:Y:S01]  /*bed0*/  IMAD.SHL.U32 R22, R12, 0x100, RZ ;  /* 0x000001000c167824 */ /* 0x000fe200078e00ff */
[C---:B------:R-:W-:Y:S01]  /*bee0*/  ISETP.NE.AND P1, PT, R0.reuse, RZ, PT ;  /* 0x000000ff0000720c */ /* 0x040fe20003f25270 */
[----:B------:R-:W-:Y:S01]  /*bef0*/  ULDC UR4, c[0x0][0x384] ;  /* 0x0000e10000047ab9 */ /* 0x000fe20000000800 */
[----:B------:R-:W-:Y:S01]  /*bf00*/  ISETP.NE.OR P0, PT, R0, RZ, !P0 ;  /* 0x000000ff0000720c */ /* 0x000fe20004705670 */
[----:B------:R-:W-:Y:S01]  /*bf10*/  ULDC UR5, c[0x0][0x388] ;  /* 0x0000e20000057ab9 */ /* 0x000fe20000000800 */
[----:B------:R-:W-:Y:S01]  /*bf20*/  VIADD R24, R5, 0x1 ;  /* 0x0000000105187836 */ /* 0x000fe20000000000 */
[----:B------:R-:W-:Y:S01]  /*bf30*/  LOP3.LUT R23, R4, 0x2, RZ, 0xfc, !PT ;  /* 0x0000000204177812 */ /* 0x000fe200078efcff */
[----:B------:R-:W-:Y:S01]  /*bf40*/  IMAD.MOV.U32 R6, RZ, RZ, 0x1 ;  /* 0x00000001ff067424 */ /* 0x000fe200078e00ff */
[----:B0-----:R-:W-:Y:S01]  /*bf50*/  CS2R R8, SRZ ;  /* 0x0000000000087805 */ /* 0x001fe2000001ff00 */
[----:B------:R-:W-:Y:S01]  /*bf60*/  IMAD.MOV.U32 R7, RZ, RZ, RZ ;  /* 0x000000ffff077224 */ /* 0x000fe200078e00ff */
[----:B--2--5:R-:W-:Y:S01]  /*bf70*/  CS2R R10, SRZ ;  /* 0x00000000000a7805 */ /* 0x024fe2000001ff00 */
[----:B-1----:R-:W-:-:S02]  /*bf80*/  IMAD.SHL.U32 R2, R3, 0x20, RZ ;  /* 0x0000002003027824 */ /* 0x002fc400078e00ff */
[----:B------:R-:W-:Y:S02]  /*bf90*/  IMAD.SHL.U32 R0, R3, 0x400, RZ ;  /* 0x0000040003007824 */ /* 0x000fe400078e00ff */
[----:B------:R-:W-:Y:S01]  /*bfa0*/  IMAD.HI.U32 R3, R22, UR4, RZ ;  /* 0x0000000416037c27 */ /* 0x000fe2000f8e00ff */
[----:B------:R-:W-:Y:S02]  /*bfb0*/  LOP3.LUT R2, R2, 0x20, RZ, 0xc0, !PT ;  /* 0x0000002002027812 */ /* 0x000fe400078ec0ff */
[----:B------:R-:W-:Y:S02]  /*bfc0*/  LOP3.LUT R0, R0, 0x400, RZ, 0xc0, !PT ;  /* 0x0000040000007812 */ /* 0x000fe400078ec0ff */
[----:B------:R-:W-:Y:S01]  /*bfd0*/  SHF.R.U32.HI R3, RZ, UR5, R3 ;  /* 0x00000005ff037c19 */ /* 0x000fe20008011603 */
[----:B------:R-:W-:-:S07]  /*bfe0*/  IMAD R2, R17, 0x40, R2 ;  /* 0x0000004011027824 */ /* 0x000fce00078e0202 */
.L_x_253:
[----:B------:R-:W4:Y:S01]  /*bff0*/  S2R R13, SR_CgaCtaId ;  /* 0x00000000000d7919 */ /* 0x000f220000008800 */
[----:B------:R-:W-:-:S04]  /*c000*/  MOV R12, 0x400 ;  /* 0x00000400000c7802 */ /* 0x000fc80000000f00 */
[----:B----4-:R-:W-:Y:S02]  /*c010*/  LEA R14, R13, R12, 0x18 ;  /* 0x0000000c0d0e7211 */ /* 0x010fe400078ec0ff */
[----:B------:R-:W-:-:S03]  /*c020*/  SHF.L.U32 R12, R6, 0x1f, RZ ;  /* 0x0000001f060c7819 */ /* 0x000fc600000006ff */
[----:B------:R-:W-:-:S07]  /*c030*/  IMAD R13, R7, 0x8, R14 ;  /* 0x00000008070d7824 */ /* 0x000fce00078e020e */
.L_x_250:
[----:B0-----:R0:W1:Y:S02]  /*c040*/  SYNCS.PHASECHK.TRANS64.TRYWAIT P2, [R13+URZ+0x37058], R12 ;  /* 0x0370580c0d0075a7 */ /* 0x001064000804017f */
[----:B-1----:R-:W-:Y:S05]  /*c050*/  @!P2 NANOSLEEP.SYNCS 0x989680 ;  /* 0x009896800000a95d */ /* 0x002fea0003900000 */
[----:B------:R-:W1:Y:S02]  /*c060*/  @!P2 SYNCS.PHASECHK.TRANS64 P2, [R13+URZ+0x37058], R12 ;  /* 0x0370580c0d00a5a7 */ /* 0x000e64000804007f */
[----:B-1----:R-:W-:Y:S05]  /*c070*/  @!P2 BRA `(.L_x_250) ;  /* 0xfffffffc00f0a947 */ /* 0x002fea000383ffff */
[----:B0-----:R-:W0:Y:S02]  /*c080*/  @!P1 LDC R12, c[0x0][0x580] ;  /* 0x00016000ff0c9b82 */ /* 0x001e240000000800 */
[----:B0-----:R0:W-:Y:S02]  /*c090*/  @!P1 SYNCS.ARRIVE.TRANS64 RZ, [R13+URZ+0x37000], R12 ;  /* 0x0370000c0dff99a7 */ /* 0x0011e4000800003f */
[----:B0-----:R-:W-:-:S04]  /*c0a0*/  PRMT R12, R23, 0x9910, RZ ;  /* 0x00009910170c7816 */ /* 0x001fc800000000ff */
[----:B------:R-:W-:-:S13]  /*c0b0*/  ISETP.NE.AND P2, PT, R12, 0x2, PT ;  /* 0x000000020c00780c */ /* 0x000fda0003f45270 */
[----:B------:R-:W-:Y:S05]  /*c0c0*/  @P2 BRA `(.L_x_251) ;  /* 0x0000000000042947 */ /* 0x000fea0003800000 */
[----:B------:R-:W-:Y:S01]  /*c0d0*/  BPT.TRAP 0x1 ;  /* 0x000000040000795c */ /* 0x000fe20000300000 */
.L_x_251:
[----:B------:R-:W-:Y:S05]  /*c0e0*/  @P0 BRA `(.L_x_252) ;  /* 0x0000000000040947 */ /* 0x000fea0003800000 */
[----:B------:R-:W-:Y:S01]  /*c0f0*/  BPT.TRAP 0x1 ;  /* 0x000000040000795c */ /* 0x000fe20000300000 */
.L_x_252:
[----:B---3--:R-:W0:Y:S01]  /*c100*/  LDC R15, c[0x0][0x380] ;  /* 0x0000e000ff0f7b82 */ /* 0x008e220000000800 */
[----:B------:R-:W-:Y:S01]  /*c110*/  R2UR UR4, R3 ;  /* 0x00000000030472ca */ /* 0x000fe200000e0000 */
[----:B------:R-:W-:Y:S01]  /*c120*/  ULDC UR24, c[0x0][0x38c] ;  /* 0x0000e30000187ab9 */ /* 0x000fe20000000800 */
[----:B------:R-:W-:Y:S01]  /*c130*/  R2UR UR13, R22 ;  /* 0x00000000160d72ca */ /* 0x000fe200000e0000 */
[----:B------:R-:W-:Y:S01]  /*c140*/  UISETP.NE.AND UP0, UPT, UR24, 0x1, UPT ;  /* 0x000000011800788c */ /* 0x000fe2000bf05270 */
[----:B------:R-:W-:Y:S01]  /*c150*/  R2UR UR17, R13 ;  /* 0x000000000d1172ca */ /* 0x000fe200000e0000 */
[----:B------:R-:W-:Y:S01]  /*c160*/  ULDC UR12, c[0x0][0x3ec] ;  /* 0x0000fb00000c7ab9 */ /* 0x000fe20000000800 */
[----:B------:R-:W-:Y:S01]  /*c170*/  R2UR UR10, R14 ;  /* 0x000000000e0a72ca */ /* 0x000fe200000e0000 */
[----:B------:R-:W1:Y:S01]  /*c180*/  LDC.64 R16, c[0x0][0x3f8] ;  /* 0x0000fe00ff107b82 */ /* 0x000e620000000a00 */
[----:B------:R-:W-:Y:S01]  /*c190*/  R2UR UR16, R7 ;  /* 0x00000000071072ca */ /* 0x000fe200000e0000 */
[----:B------:R-:W-:Y:S01]  /*c1a0*/  VIADD R24, R24, 0xffffffff ;  /* 0xffffffff18187836 */ /* 0x000fe20000000000 */
[----:B------:R-:W-:Y:S01]  /*c1b0*/  R2UR UR18, R10 ;  /* 0x000000000a1272ca */ /* 0x000fe200000e0000 */
[----:B------:R-:W-:Y:S01]  /*c1c0*/  ULDC.64 UR28, c[0x0][0x198] ;  /* 0x00006600001c7ab9 */ /* 0x000fe20000000a00 */
[----:B------:R-:W-:Y:S01]  /*c1d0*/  ULDC.64 UR20, c[0x0][0x3f0] ;  /* 0x0000fc0000147ab9 */ /* 0x000fe20000000a00 */
[----:B------:R-:W-:Y:S01]  /*c1e0*/  UMOV UR31, 0x30000 ;  /* 0x00030000001f7882 */ /* 0x000fe20000000000 */
[----:B------:R-:W-:Y:S01]  /*c1f0*/  @UP0 ULDC.64 UR8, c[0x0][0x390] ;  /* 0x0000e40000080ab9 */ /* 0x000fe20000000a00 */
[----:B------:R-:W1:Y:S01]  /*c200*/  LDC.64 R18, c[0x0][0x3d0] ;  /* 0x0000f400ff127b82 */ /* 0x000e620000000a00 */
[----:B------:R-:W-:Y:S01]  /*c210*/  ISETP.GT.AND P6, PT, R24, 0x1, PT ;  /* 0x000000011800780c */ /* 0x000fe20003fc4270 */
[----:B------:R-:W-:Y:S01]  /*c220*/  UIADD3 UR17, UR17, 0x37000, URZ ;  /* 0x0003700011117890 */ /* 0x000fe2000fffe03f */
[----:B------:R-:W-:Y:S01]  /*c230*/  UMOV UR26, 0x0 ;  /* 0x00000000001a7882 */ /* 0x000fe20000000000 */
[----:B------:R-:W-:-:S02]  /*c240*/  UMOV UR27, 0x10000000 ;  /* 0x10000000001b7882 */ /* 0x000fc40000000000 */
[----:B------:R-:W-:Y:S01]  /*c250*/  ULEA UR16, UR16, UR10, 0xe ;  /* 0x0000000a10107291 */ /* 0x000fe2000f8e703f */
[----:B0-----:R-:W-:Y:S01]  /*c260*/  ISETP.NE.AND P2, PT, R15, 0x1, PT ;  /* 0x000000010f00780c */ /* 0x001fe20003f45270 */
[----:B------:R-:W0:Y:S01]  /*c270*/  LDC R20, c[0x0][0x400] ;  /* 0x00010000ff147b82 */ /* 0x000e220000000800 */
[----:B------:R-:W-:-:S11]  /*c280*/  USHF.L.U32 UR18, UR18, 0x5, URZ ;  /* 0x0000000512127899 */ /* 0x000fd6000800063f */
[----:B------:R-:W-:Y:S01]  /*c290*/  @P2 IMAD.U32 R12, RZ, RZ, UR4 ;  /* 0x00000004ff0c2e24 */ /* 0x000fe2000f8e00ff */
[----:B------:R-:W-:Y:S01]  /*c2a0*/  ULDC.64 UR4, c[0x0][0x3c8] ;  /* 0x0000f20000047ab9 */ /* 0x000fe20000000a00 */
[----:B-1----:R-:W-:-:S03]  /*c2b0*/  IMAD R13, R9, R18, R17 ;  /* 0x00000012090d7224 */ /* 0x002fc600078e0211 */
[----:B------:R-:W-:Y:S01]  /*c2c0*/  @P2 R2UR UR13, R12 ;  /* 0x000000000c0d22ca */ /* 0x000fe200000e0000 */
[C---:B------:R-:W-:Y:S02]  /*c2d0*/  IMAD R12, R7.reuse, 0x800, R0 ;  /* 0x00000800070c7824 */ /* 0x040fe400078e0200 */
[----:B------:R-:W-:Y:S02]  /*c2e0*/  VIADD R7, R7, 0x1 ;  /* 0x0000000107077836 */ /* 0x000fe40000000000 */
[----:B------:R-:W-:Y:S02]  /*c2f0*/  IMAD R21, R12, 0x2, R14 ;  /* 0x000000020c157824 */ /* 0x000fe400078e020e */
[----:B------:R-:W-:Y:S01]  /*c300*/  IMAD R12, R11, UR5, R16 ;  /* 0x000000050b0c7c24 */ /* 0x000fe2000f8e0210 */
[----:B------:R-:W-:Y:S01]  /*c310*/  ULDC UR5, c[0x0][0x398] ;  /* 0x0000e60000057ab9 */ /* 0x000fe20000000800 */
[----:B------:R-:W1:Y:S01]  /*c320*/  LDC.64 R16, c[0x0][0x3e0] ;  /* 0x0000f800ff107b82 */ /* 0x000e620000000a00 */
[----:B------:R-:W-:Y:S01]  /*c330*/  VIADD R14, R10, 0x1 ;  /* 0x000000010a0e7836 */ /* 0x000fe20000000000 */
[----:B------:R-:W-:Y:S01]  /*c340*/  R2UR UR23, R21 ;  /* 0x00000000151772ca */ /* 0x000fe200000e0000 */
[----:B------:R-:W-:Y:S01]  /*c350*/  IMAD.U32 R13, R13, 0x20, R12 ;  /* 0x000000200d0d7824 */ /* 0x000fe200078e000c */
[----:B------:R-:W-:Y:S01]  /*c360*/  UIMAD.WIDE.U32 UR6, UR13, UR8, URZ ;  /* 0x000000080d0672a5 */ /* 0x000fe2000f8e003f */
[----:B0-----:R-:W-:Y:S01]  /*c370*/  IMAD R10, R8, R19, R20 ;  /* 0x00000013080a7224 */ /* 0x001fe200078e0214 */
[----:B------:R-:W-:Y:S01]  /*c380*/  ISETP.NE.AND P2, PT, R14, UR15, PT ;  /* 0x0000000f0e007c0c */ /* 0x000fe2000bf45270 */
[----:B------:R-:W-:Y:S01]  /*c390*/  UIADD3 UR6, -UR13, URZ, URZ ;  /* 0x0000003f0d067290 */ /* 0x000fe2000fffe13f */
[----:B------:R-:W-:Y:S01]  /*c3a0*/  ISETP.NE.AND P5, PT, R7, 0xb, PT ;  /* 0x0000000b0700780c */ /* 0x000fe20003fa5270 */
[----:B------:R-:W-:Y:S01]  /*c3b0*/  UMOV UR14, UR13 ;  /* 0x0000000d000e7c82 */ /* 0x000fe20008000000 */
[----:B------:R-:W-:Y:S01]  /*c3c0*/  @UP0 USHF.R.U32.HI UR14, URZ, UR9, UR7 ;  /* 0x000000093f0e0299 */ /* 0x000fe20008011607 */
[----:B------:R-:W-:Y:S01]  /*c3d0*/  IMAD.U32 R10, R10, 0x400, R13 ;  /* 0x000004000a0a7824 */ /* 0x000fe200078e000d */
[----:B------:R-:W-:Y:S01]  /*c3e0*/  UISETP.NE.AND UP0, UPT, UR5, 0x1, UPT ;  /* 0x000000010500788c */ /* 0x000fe2000bf05270 */
[----:B------:R-:W-:Y:S01]  /*c3f0*/  IMAD R12, R15, UR6, R22 ;  /* 0x000000060f0c7c24 */ /* 0x000fe2000f8e0216 */
[----:B------:R-:W-:Y:S01]  /*c400*/  ULDC.64 UR8, c[0x0][0x3c0] ;  /* 0x0000f00000087ab9 */ /* 0x000fe20000000a00 */
[----:B------:R-:W-:Y:S01]  /*c410*/  VIADD R15, R11, 0x1 ;  /* 0x000000010b0f7836 */ /* 0x000fe20000000000 */
[----:B------:R-:W-:Y:S01]  /*c420*/  R2UR UR25, R10 ;  /* 0x000000000a1972ca */ /* 0x000fe200000e0000 */
[----:B------:R-:W-:Y:S01]  /*c430*/  UMOV UR22, UR14 ;  /* 0x0000000e00167c82 */ /* 0x000fe20008000000 */
[----:B------:R-:W-:Y:S01]  /*c440*/  R2UR UR19, R12 ;  /* 0x000000000c1372ca */ /* 0x000fe200000e0000 */
[----:B------:R-:W-:Y:S01]  /*c450*/  @P2 IMAD.MOV R15, RZ, RZ, R11 ;  /* 0x000000ffff0f2224 */ /* 0x000fe200078e020b */
[----:B------:R-:W-:Y:S01]  /*c460*/  UIADD3 UR7, -UR14, URZ, URZ ;  /* 0x0000003f0e077290 */ /* 0x000fe2000fffe13f */
[----:B------:R-:W-:Y:S01]  /*c470*/  VIADD R12, R9, 0x1 ;  /* 0x00000001090c7836 */ /* 0x000fe20000000000 */
[----:B------:R-:W-:Y:S01]  /*c480*/  UIADD3 UR6, UP1, UR28, 0xf0, URZ ;  /* 0x000000f01c067890 */ /* 0x000fe2000ff3e03f */
[----:B------:R-:W-:Y:S01]  /*c490*/  VIADD R13, R8, 0x1 ;  /* 0x00000001080d7836 */ /* 0x000fe20000000000 */
[----:B-1----:R-:W-:Y:S01]  /*c4a0*/  ISETP.NE.AND P3, PT, R15, R16, PT ;  /* 0x000000100f00720c */ /* 0x002fe20003f65270 */
[----:B------:R-:W-:Y:S01]  /*c4b0*/  @UP0 ULDC UR10, c[0x0][0x39c] ;  /* 0x0000e700000a0ab9 */ /* 0x000fe20000000800 */
[----:B------:R-:W-:Y:S01]  /*c4c0*/  @UP0 ULDC UR30, c[0x0][0x3a0] ;  /* 0x0000e800001e0ab9 */ /* 0x000fe20000000800 */
[----:B------:R-:W-:Y:S01]  /*c4d0*/  UIMAD.WIDE.U32 UR10, UR14, UR10, URZ ;  /* 0x0000000a0e0a72a5 */ /* 0x000fe2000f8e003f */
[----:B------:R-:W-:Y:S01]  /*c4e0*/  SEL R10, R14, RZ, P2 ;  /* 0x000000ff0e0a7207 */ /* 0x000fe20001000000 */
[----:B------:R-:W-:Y:S01]  /*c4f0*/  UIMAD UR7, UR24, UR7, UR13 ;  /* 0x00000007180772a4 */ /* 0x000fe2000f8e020d */
[----:B------:R-:W-:Y:S01]  /*c500*/  R2UR UR13, R9 ;  /* 0x00000000090d72ca */ /* 0x000fe200000e0000 */
[----:B------:R-:W-:Y:S01]  /*c510*/  @UP0 USHF.R.U32.HI UR22, URZ, UR30, UR11 ;  /* 0x0000001e3f160299 */ /* 0x000fe2000801160b */
[----:B------:R-:W-:Y:S01]  /*c520*/  SEL R7, R7, RZ, P5 ;  /* 0x000000ff07077207 */ /* 0x000fe20002800000 */
[----:B------:R-:W-:Y:S01]  /*c530*/  UIMAD UR19, UR19, UR8, UR12 ;  /* 0x00000008131372a4 */ /* 0x000fe2000f8e020c */
[----:B------:R-:W-:Y:S01]  /*c540*/  R2UR UR12, R11 ;  /* 0x000000000b0c72ca */ /* 0x000fe200000e0000 */
[----:B------:R-:W-:Y:S01]  /*c550*/  UIADD3 UR8, -UR22, URZ, URZ ;  /* 0x0000003f16087290 */ /* 0x000fe2000fffe13f */
[----:B------:R-:W-:Y:S01]  /*c560*/  R2UR UR11, R2 ;  /* 0x00000000020b72ca */ /* 0x000fe200000e0000 */
[----:B------:R-:W-:Y:S01]  /*c570*/  @P3 IMAD.MOV R12, RZ, RZ, R9 ;  /* 0x000000ffff0c3224 */ /* 0x000fe200078e0209 */
[----:B------:R-:W-:Y:S01]  /*c580*/  UIADD3 UR28, UP2, UR28, 0x270, URZ ;  /* 0x000002701c1c7890 */ /* 0x000fe2000ff5e03f */
[----:B------:R-:W-:Y:S01]  /*c590*/  SEL R9, RZ, 0x1, P5 ;  /* 0x00000001ff097807 */ /* 0x000fe20002800000 */
[----:B------:R-:W-:Y:S01]  /*c5a0*/  UIMAD UR5, UR5, UR8, UR14 ;  /* 0x00000008050572a4 */ /* 0x000fe2000f8e020e */
[----:B------:R-:W-:Y:S01]  /*c5b0*/  R2UR UR14, R8 ;  /* 0x00000000080e72ca */ /* 0x000fe200000e0000 */
[----:B------:R-:W-:Y:S01]  /*c5c0*/  UIMAD UR20, UR7, UR9, UR20 ;  /* 0x00000009071472a4 */ /* 0x000fe2000f8e0214 */
[----:B------:R-:W-:Y:S01]  /*c5d0*/  ISETP.NE.AND P4, PT, R12, R17, PT ;  /* 0x000000110c00720c */ /* 0x000fe20003f85270 */
[----:B------:R-:W-:Y:S01]  /*c5e0*/  UIMAD UR21, UR5, UR4, UR21 ;  /* 0x00000004051572a4 */ /* 0x000fe2000f8e0215 */
[----:B------:R-:W-:Y:S01]  /*c5f0*/  LOP3.LUT R6, R6, R9, RZ, 0x3c, !PT ;  /* 0x0000000906067212 */ /* 0x000fe200078e3cff */
[----:B------:R-:W-:Y:S01]  /*c600*/  UIADD3.X UR7, URZ, UR29, URZ, UP1, !UPT ;  /* 0x0000001d3f077290 */ /* 0x000fe20008ffe43f */
[----:B------:R-:W-:Y:S01]  /*c610*/  SEL R11, R15, RZ, P3 ;  /* 0x000000ff0f0b7207 */ /* 0x000fe20001800000 */
[----:B------:R-:W-:Y:S01]  /*c620*/  UPRMT UR4, UR25, 0x5410, URZ ;  /* 0x0000541019047896 */ /* 0x000fe2000800003f */
[----:B------:R-:W-:Y:S01]  /*c630*/  SEL R9, R12, RZ, P4 ;  /* 0x000000ff0c097207 */ /* 0x000fe20002000000 */
[----:B------:R-:W-:-:S02]  /*c640*/  UIADD3 UR8, UR23, 0x2c000, URZ ;  /* 0x0002c00017087890 */ /* 0x000fc4000fffe03f */
[----:B------:R-:W-:Y:S01]  /*c650*/  UIADD3.X UR29, URZ, UR29, URZ, UP2, !UPT ;  /* 0x0000001d3f1d7290 */ /* 0x000fe200097fe43f */
[----:B------:R-:W-:Y:S01]  /*c660*/  UMOV UR9, UR17 ;  /* 0x0000001100097c82 */ /* 0x000fe20008000000 */
[----:B------:R-:W-:Y:S02]  /*c670*/  UMOV UR10, UR18 ;  /* 0x00000012000a7c82 */ /* 0x000fe40008000000 */
[----:B------:R-:W-:Y:S01]  /*c680*/  @P4 IMAD.MOV R13, RZ, RZ, R8 ;  /* 0x000000ffff0d4224 */ /* 0x000fe200078e0208 */
[----:B------:R1:W-:Y:S03]  /*c690*/  UTMALDG.5D.IM2COL [UR16], [UR6], UR4 ;  /* 0x00000010060073b4 */ /* 0x0003e60008060004 */
[----:B------:R-:W-:Y:S01]  /*c6a0*/  IMAD.MOV.U32 R8, RZ, RZ, R13 ;  /* 0x000000ffff087224 */ /* 0x000fe200078e000d */
[----:B------:R1:W-:Y:S02]  /*c6b0*/  UTMALDG.5D.MULTICAST [UR8], [UR28], UR31, desc[UR26] ;  /* 0x00001a081c0073b4 */ /* 0x0003e4000802181f */
[----:B-1----:R-:W-:Y:S05]  /*c6c0*/  @P6 BRA `(.L_x_253) ;  /* 0xfffffff800486947 */ /* 0x002fea000383ffff */
.L_x_249:
[----:B------:R-:W-:Y:S01]  /*c6d0*/  ISETP.GE.U32.AND P2, PT, R5, 0xb, PT ;  /* 0x0000000b0500780c */ /* 0x000fe20003f46070 */
[----:B------:R-:W-:Y:S05]  /*c6e0*/  WARPSYNC.ALL ;  /* 0x0000000000007948 */ /* 0x000fea0003800000 */
[----:B------:R-:W-:-:S07]  /*c6f0*/  ELECT P1, URZ, PT ;  /* 0x00000000003f782f */ /* 0x000fce0003820000 */
[----:B------:R-:W-:-:S05]  /*c700*/  @P2 IMAD.WIDE.U32 R2, R5, -0x45d1745d, RZ ;  /* 0xba2e8ba305022825 */ /* 0x000fca00078e00ff */
[----:B------:R-:W-:-:S04]  /*c710*/  @P2 SHF.R.U32.HI R0, RZ, 0x3, R3 ;  /* 0x00000003ff002819 */ /* 0x000fc80000011603 */
[----:B------:R-:W-:-:S04]  /*c720*/  @P2 LOP3.LUT R0, R0, 0x1, RZ, 0xc0, !PT ;  /* 0x0000000100002812 */ /* 0x000fc800078ec0ff */
[----:B------:R-:W-:Y:S01]  /*c730*/  @P2 ISETP.NE.U32.AND P0, PT, R0, 0x1, PT ;  /* 0x000000010000280c */ /* 0x000fe20003f05070 */
[----:B------:R-:W-:-:S12]  /*c740*/  @!P1 EXIT ;  /* 0x000000000000994d */ /* 0x000fd80003800000 */
[----:B------:R-:W-:Y:S01]  /*c750*/  LOP3.LUT R4, R4, 0x2, RZ, 0xfc, !PT ;  /* 0x0000000204047812 */ /* 0x000fe200078efcff */
[----:B------:R-:W-:Y:S01]  /*c760*/  IMAD.MOV.U32 R0, RZ, RZ, 0x1 ;  /* 0x00000001ff007424 */ /* 0x000fe200078e00ff */
[----:B------:R-:W-:Y:S02]  /*c770*/  @P2 ISETP.NE.U32.AND.EX P0, PT, RZ, RZ, PT, P0 ;  /* 0x000000ffff00220c */ /* 0x000fe40003f05100 */
[----:B------:R-:W-:Y:S02]  /*c780*/  ISETP.NE.AND P1, PT, R4, 0x3, PT ;  /* 0x000000030400780c */ /* 0x000fe40003f25270 */
[----:B------:R-:W-:-:S11]  /*c790*/  @P2 SEL R0, RZ, 0x1, !P0 ;  /* 0x00000001ff002807 */ /* 0x000fd60004000000 */
[----:B------:R-:W-:Y:S05]  /*c7a0*/  @!P1 BRA `(.L_x_254) ;  /* 0x0000000000049947 */ /* 0x000fea0003800000 */
[----:B------:R-:W-:Y:S01]  /*c7b0*/  BPT.TRAP 0x1 ;  /* 0x000000040000795c */ /* 0x000fe20000300000 */
.L_x_254:
[----:B------:R-:W1:Y:S01]  /*c7c0*/  S2R R7, SR_CgaCtaId ;  /* 0x0000000000077919 */ /* 0x000e620000008800 */
[----:B------:R-:W-:Y:S01]  /*c7d0*/  IMAD.WIDE.U32 R2, R5, -0x45d1745d, RZ ;  /* 0xba2e8ba305027825 */ /* 0x000fe200078e00ff */
[----:B------:R-:W-:-:S04]  /*c7e0*/  MOV R4, 0x400 ;  /* 0x0000040000047802 */ /* 0x000fc80000000f00 */
[----:B------:R-:W-:-:S05]  /*c7f0*/  SHF.R.U32.HI R2, RZ, 0x3, R3 ;  /* 0x00000003ff027819 */ /* 0x000fca0000011603 */
[----:B------:R-:W-:Y:S01]  /*c800*/  IMAD R5, R2, -0xb, R5 ;  /* 0xfffffff502057824 */ /* 0x000fe200078e0205 */
[----:B-1----:R-:W-:-:S05]  /*c810*/  LEA R4, R7, R4, 0x18 ;  /* 0x0000000407047211 */ /* 0x002fca00078ec0ff */
[----:B------:R-:W-:Y:S01]  /*c820*/  VIADD R2, R4, 0x37058 ;  /* 0x0003705804027836 */ /* 0x000fe20000000000 */
[----:B------:R-:W-:-:S03]  /*c830*/  SHF.L.U32 R4, R0, 0x1f, RZ ;  /* 0x0000001f00047819 */ /* 0x000fc600000006ff */
[----:B------:R-:W-:-:S07]  /*c840*/  IMAD R3, R5, 0x8, R2 ;  /* 0x0000000805037824 */ /* 0x000fce00078e0202 */
.L_x_255:
[----:B-1----:R1:W0:Y:S02]  /*c850*/  SYNCS.PHASECHK.TRANS64.TRYWAIT P0, [R3+URZ], R4 ;  /* 0x00000004030075a7 */ /* 0x002224000800017f */
[----:B0-----:R-:W-:Y:S05]  /*c860*/  @!P0 NANOSLEEP.SYNCS 0x989680 ;  /* 0x009896800000895d */ /* 0x001fea0003900000 */
[----:B------:R-:W0:Y:S02]  /*c870*/  @!P0 SYNCS.PHASECHK.TRANS64 P0, [R3+URZ], R4 ;  /* 0x00000004030085a7 */ /* 0x000e24000800007f */
[----:B0-----:R-:W-:Y:S05]  /*c880*/  @!P0 BRA `(.L_x_255) ;  /* 0xfffffffc00f08947 */ /* 0x001fea000383ffff */
[----:B------:R-:W-:-:S05]  /*c890*/  VIADD R5, R5, 0x1 ;  /* 0x0000000105057836 */ /* 0x000fca0000000000 */
[----:B------:R-:W-:-:S04]  /*c8a0*/  ISETP.NE.AND P0, PT, R5, 0xb, PT ;  /* 0x0000000b0500780c */ /* 0x000fc80003f05270 */
[----:B-1----:R-:W-:Y:S02]  /*c8b0*/  SEL R3, RZ, 0x1, P0 ;  /* 0x00000001ff037807 */ /* 0x002fe40000000000 */
[----:B------:R-:W-:Y:S02]  /*c8c0*/  SEL R5, R5, RZ, P0 ;  /* 0x000000ff05057207 */ /* 0x000fe40000000000 */
[----:B------:R-:W-:-:S03]  /*c8d0*/  LOP3.LUT R7, R0, R3, RZ, 0x3c, !PT ;  /* 0x0000000300077212 */ /* 0x000fc600078e3cff */
[----:B------:R-:W-:Y:S01]  /*c8e0*/  IMAD R0, R5, 0x8, R2 ;  /* 0x0000000805007824 */ /* 0x000fe200078e0202 */
[----:B------:R-:W-:-:S07]  /*c8f0*/  SHF.L.U32 R3, R7, 0x1f, RZ ;  /* 0x0000001f07037819 */ /* 0x000fce00000006ff */
.L_x_256:
[----:B0-----:R0:W1:Y:S02]  /*c900*/  SYNCS.PHASECHK.TRANS64.TRYWAIT P0, [R0+URZ], R3 ;  /* 0x00000003000075a7 */ /* 0x001064000800017f */
[----:B-1----:R-:W-:Y:S05]  /*c910*/  @!P0 NANOSLEEP.SYNCS 0x989680 ;  /* 0x009896800000895d */ /* 0x002fea0003900000 */
[----:B------:R-:W1:Y:S02]  /*c920*/  @!P0 SYNCS.PHASECHK.TRANS64 P0, [R0+URZ], R3 ;  /* 0x00000003000085a7 */ /* 0x000e64000800007f */
[----:B-1----:R-:W-:Y:S05]  /*c930*/  @!P0 BRA `(.L_x_256) ;  /* 0xfffffffc00f08947 */ /* 0x002fea000383ffff */
[----:B------:R-:W-:-:S05]  /*c940*/  VIADD R5, R5, 0x1 ;  /* 0x0000000105057836 */ /* 0x000fca0000000000 */
[----:B------:R-:W-:-:S04]  /*c950*/  ISETP.NE.AND P0, PT, R5, 0xb, PT ;  /* 0x0000000b0500780c */ /* 0x000fc80003f05270 */
[----:B0-----:R-:W-:Y:S02]  /*c960*/  SEL R0, RZ, 0x1, P0 ;  /* 0x00000001ff007807 */ /* 0x001fe40000000000 */
[----:B------:R-:W-:Y:S02]  /*c970*/  SEL R5, R5, RZ, P0 ;  /* 0x000000ff05057207 */ /* 0x000fe40000000000 */
[----:B------:R-:W-:-:S03]  /*c980*/  LOP3.LUT R7, R7, R0, RZ, 0x3c, !PT ;  /* 0x0000000007077212 */ /* 0x000fc600078e3cff */
[----:B------:R-:W-:Y:S01]  /*c990*/  IMAD R0, R5, 0x8, R2 ;  /* 0x0000000805007824 */ /* 0x000fe200078e0202 */
[----:B------:R-:W-:-:S07]  /*c9a0*/  SHF.L.U32 R3, R7, 0x1f, RZ ;  /* 0x0000001f07037819 */ /* 0x000fce00000006ff */
.L_x_257:
        /* <DEDUP_REMOVED lines=11> */
.L_x_258:
        /* <DEDUP_REMOVED lines=11> */
.L_x_259:
        /* <DEDUP_REMOVED lines=11> */
.L_x_260:
        /* <DEDUP_REMOVED lines=11> */
.L_x_261:
        /* <DEDUP_REMOVED lines=11> */
.L_x_262:
        /* <DEDUP_REMOVED lines=11> */
.L_x_263:
        /* <DEDUP_REMOVED lines=11> */
.L_x_264:
        /* <DEDUP_REMOVED lines=11> */
.L_x_265:
[----:B0-----:R0:W1:Y:S02]  /*cf30*/  SYNCS.PHASECHK.TRANS64.TRYWAIT P0, [R5+URZ], R0 ;  /* 0x00000000050075a7 */ /* 0x001064000800017f */
[----:B-1----:R-:W-:Y:S05]  /*cf40*/  @!P0 NANOSLEEP.SYNCS 0x989680 ;  /* 0x009896800000895d */ /* 0x002fea0003900000 */
[----:B------:R-:W1:Y:S02]  /*cf50*/  @!P0 SYNCS.PHASECHK.TRANS64 P0, [R5+URZ], R0 ;  /* 0x00000000050085a7 */ /* 0x000e64000800007f */
[----:B-1----:R-:W-:Y:S05]  /*cf60*/  @P0 EXIT ;  /* 0x000000000000094d */ /* 0x002fea0003800000 */
[----:B------:R-:W-:Y:S05]  /*cf70*/  BRA `(.L_x_265) ;  /* 0xfffffffc00ec7947 */ /* 0x000fea000383ffff */
.L_x_266:
[----:B------:R-:W-:-:S00]  /*cf80*/  BRA `(.L_x_266) ;  /* 0xfffffffc00fc7947 */ /* 0x000fc0000383ffff */
[----:B------:R-:W-:-:S00]  /*cf90*/  NOP ;  /* 0x0000000000007918 */ /* 0x000fc00000000000 */
        /* <DEDUP_REMOVED lines=14> */
.L_x_267:


//--------------------- .nv.shared._ZN7cutlass13device_kernelINS_4conv6kernel13ConvUniversalINS1_16ConvProblemShapeILNS1_8OperatorE0ELi3EEENS1_10collective14CollectiveConvINS1_46MainloopSm90TmaGmmaWarpSpecializedImplicitGemmILS5_0ELi11ELi3EN4cute5tupleIJNSA_1CILi2EEENSC_ILi1EEESE_EEENS1_36KernelImplicitTmaWarpSpecializedSm90ELi1EEENSB_IJNSC_ILi256EEENSC_ILi64EEENSB_IJNSC_ILi32EEEEEEEEENS_10bfloat16_tESN_NSA_8TiledMMAINSA_8MMA_AtomIJNSA_4SM904GMMA27MMA_64x64x16_F32BF16BF16_SSILNSR_5MajorE0ELST_0ELNSR_7ScaleInE1ELSU_1EEEEEENSA_6LayoutINSB_IJSE_SE_SE_EEENSB_IJNSC_ILi0EEESZ_SZ_EEEEENSB_IJNSA_10UnderscoreES12_S12_EEEEENS7_6detail26Sm90ImplicitGemmTileTraitsINSA_20SM90_TMA_LOAD_IM2COLENSA_14ComposedLayoutINSA_7SwizzleILi2ELi4ELi3EEENSA_18smem_ptr_flag_bitsILi16EEENSX_INSB_IJNSB_IJNSC_ILi8EEESK_EEENSB_IJSK_SE_EEENSB_IJSE_NSC_ILi11EEEEEEEEENSB_IJNSB_IJSK_SI_EEENSB_IJSE_SZ_EEENSB_IJSZ_NSC_ILi8192EEEEEEEEEEEEEvEENS16_INSA_23SM90_TMA_LOAD_MULTICASTENS18_IS1A_S1C_NSX_INSB_IJNSB_IJS1D_S1D_EEES1F_S1H_EEENSB_IJS1J_S1K_NSB_IJSZ_NSC_ILi2048EEEEEEEEEEEEEvEEEENS_8epilogue10collective6detail29Sm90TmaWarpSpecializedAdapterINS22_15DefaultEpilogueISN_NSB_IJNSB_IJllllEEESE_SZ_EEES27_NS21_6thread17LinearCombinationISN_Li1EffLNS28_9ScaleType4KindE0ELNS_15FloatRoundStyleE2ESN_EENS_4gemm15EpilogueDefaultEEEEEvvEEEEvNT_6ParamsE --------------------------
	.section	.nv.shared._ZN7cutlass13device_kernelINS_4conv6kernel13ConvUniversalINS1_16ConvProblemShapeILNS1_8OperatorE0ELi3EEENS1_10collective14CollectiveConvINS1_46MainloopSm90TmaGmmaWarpSpecializedImplicitGemmILS5_0ELi11ELi3EN4cute5tupleIJNSA_1CILi2EEENSC_ILi1EEESE_EEENS1_36KernelImplicitTmaWarpSpecializedSm90ELi1EEENSB_IJNSC_ILi256EEENSC_ILi64EEENSB_IJNSC_ILi32EEEEEEEEENS_10bfloat16_tESN_NSA_8TiledMMAINSA_8MMA_AtomIJNSA_4SM904GMMA27MMA_64x64x16_F32BF16BF16_SSILNSR_5MajorE0ELST_0ELNSR_7ScaleInE1ELSU_1EEEEEENSA_6LayoutINSB_IJSE_SE_SE_EEENSB_IJNSC_ILi0EEESZ_SZ_EEEEENSB_IJNSA_10UnderscoreES12_S12_EEEEENS7_6detail26Sm90ImplicitGemmTileTraitsINSA_20SM90_TMA_LOAD_IM2COLENSA_14ComposedLayoutINSA_7SwizzleILi2ELi4ELi3EEENSA_18smem_ptr_flag_bitsILi16EEENSX_INSB_IJNSB_IJNSC_ILi8EEESK_EEENSB_IJSK_SE_EEENSB_IJSE_NSC_ILi11EEEEEEEEENSB_IJNSB_IJSK_SI_EEENSB_IJSE_SZ_EEENSB_IJSZ_NSC_ILi8192EEEEEEEEEEEEEvEENS16_INSA_23SM90_TMA_LOAD_MULTICASTENS18_IS1A_S1C_NSX_INSB_IJNSB_IJS1D_S1D_EEES1F_S1H_EEENSB_IJS1J_S1K_NSB_IJSZ_NSC_ILi2048EEEEEEEEEEEEEvEEEENS_8epilogue10collective6detail29Sm90TmaWarpSpecializedAdapterINS22_15DefaultEpilogueISN_NSB_IJNSB_IJllllEEESE_SZ_EEES27_NS21_6thread17LinearCombinationISN_Li1EffLNS28_9ScaleType4KindE0ELNS_15FloatRoundStyleE2ESN_EENS_4gemm15EpilogueDefaultEEEEEvvEEEEvNT_6ParamsE,"aw",@nobits
	.sectionflags	@""
	.align	16
	.zero		1024


//--------------------- .nv.shared.reserved.0     --------------------------
	.section	.nv.shared.reserved.0,"aw",@nobits
	.weak		__nv_reservedSMEM_offset_0_alias
	.size		__nv_reservedSMEM_offset_0_alias, 0, 0
	.other		__nv_reservedSMEM_offset_0_alias,@"STO_CUDA_RESERVED_SHARED STV_DEFAULT"
__nv_reservedSMEM_offset_0_alias:
	.zero		0


//--------------------- .nv.global                --------------------------
	.section	.nv.global,"aw",@nobits
.nv.global:
	.type		_ZN39_INTERNAL_f384161b_4_k_cu_0a8a0876_28384cute1_E,@object
	.size		_ZN39_INTERNAL_f384161b_4_k_cu_0a8a0876_28384cute1_E,(_ZN39_INTERNAL_f384161b_4_k_cu_0a8a0876_28384cuda3std3__45__cpo6cbeginE - _ZN39_INTERNAL_f384161b_4_k_cu_0a8a0876_28384cute1_E)
_ZN39_INTERNAL_f384161b_4_k_cu_0a8a0876_28384cute1_E:
	.zero		1
	.type		_ZN39_INTERNAL_f384161b_4_k_cu_0a8a0876_28384cuda3std3__45__cpo6cbeginE,@object
	.size		_ZN39_INTERNAL_f384161b_4_k_cu_0a8a0876_28384cuda3std3__45__cpo6cbeginE,(_ZN39_INTERNAL_f384161b_4_k_cu_0a8a0876_28384cuda3std3__48in_placeE - _ZN39_INTERNAL_f384161b_4_k_cu_0a8a0876_28384cuda3std3__45__cpo6cbeginE)
_ZN39_INTERNAL_f384161b_4_k_cu_0a8a0876_28384cuda3std3__45__cpo6cbeginE:
	.zero		1
	.type		_ZN39_INTERNAL_f384161b_4_k_cu_0a8a0876_28384cuda3std3__48in_placeE,@object
	.size		_ZN39_INTERNAL_f384161b_4_k_cu_0a8a0876_28384cuda3std3__48in_placeE,(_ZN39_INTERNAL_f384161b_4_k_cu_0a8a0876_28384cuda3std6ranges3__45__cpo9iter_moveE - _ZN39_INTERNAL_f384161b_4_k_cu_0a8a0876_28384cuda3std3__48in_placeE)
_ZN39_INTERNAL_f384161b_4_k_cu_0a8a0876_28384cuda3std3__48in_placeE:
	.zero		1
	.type		_ZN39_INTERNAL_f384161b_4_k_cu_0a8a0876_28384cuda3std6ranges3__45__cpo9iter_moveE,@object
	.size		_ZN39_INTERNAL_f384161b_4_k_cu_0a8a0876_28384cuda3std6ranges3__45__cpo9iter_moveE,(_ZN39_INTERNAL_f384161b_4_k_cu_0a8a0876_28384cuda3std3__45__cpo5beginE - _ZN39_INTERNAL_f384161b_4_k_cu_0a8a0876_28384cuda3std6ranges3__45__cpo9iter_moveE)
_ZN39_INTERNAL_f384161b_4_k_cu_0a8a0876_28384cuda3std6ranges3__45__cpo9iter_moveE:
	.zero		1
	.type		_ZN39_INTERNAL_f384161b_4_k_cu_0a8a0876_28384cuda3std3__45__cpo5beginE,@object
	.size		_ZN39_INTERNAL_f384161b_4_k_cu_0a8a0876_28384cuda3std3__45__cpo5beginE,(_ZN39_INTERNAL_f384161b_4_k_cu_0a8a0876_28384cuda3std3__441_GLOBAL__N__f384161b_4_k_cu_0a8a0876_28386ignoreE - _ZN39_INTERNAL_f384161b_4_k_cu_0a8a0876_28384cuda3std3__45__cpo5beginE)
_ZN39_INTERNAL_f384161b_4_k_cu_0a8a0876_28384cuda3std3__45__cpo5beginE:
	.zero		1
	.type		_ZN39_INTERNAL_f384161b_4_k_cu_0a8a0876_28384cuda3std3__441_GLOBAL__N__f384161b_4_k_cu_0a8a0876_28386ignoreE,@object
	.size		_ZN39_INTERNAL_f384161b_4_k_cu_0a8a0876_28384cuda3std3__441_GLOBAL__N__f384161b_4_k_cu_0a8a0876_28386ignoreE,(_ZN39_INTERNAL_f384161b_4_k_cu_0a8a0876_28384cute7productE - _ZN39_INTERNAL_f384161b_4_k_cu_0a8a0876_28384cuda3std3__441_GLOBAL__N__f384161b_4_k_cu_0a8a0876_28386ignoreE)
_ZN39_INTERNAL_f384161b_4_k_cu_0a8a0876_28384cuda3std3__441_GLOBAL__N__f384161b_4_k_cu_0a8a0876_28386ignoreE:
	.zero		1
	.type		_ZN39_INTERNAL_f384161b_4_k_cu_0a8a0876_28384cute7productE,@object
	.size		_ZN39_INTERNAL_f384161b_4_k_cu_0a8a0876_28384cute7productE,(_ZN39_INTERNAL_f384161b_4_k_cu_0a8a0876_28384cuda3std3__45__cpo3endE - _ZN39_INTERNAL_f384161b_4_k_cu_0a8a0876_28384cute7productE)
_ZN39_INTERNAL_f384161b_4_k_cu_0a8a0876_28384cute7productE:
	.zero		1
	.type		_ZN39_INTERNAL_f384161b_4_k_cu_0a8a0876_28384cuda3std3__45__cpo3endE,@object
	.size		_ZN39_INTERNAL_f384161b_4_k_cu_0a8a0876_28384cuda3std3__45__cpo3endE,(_ZN39_INTERNAL_f384161b_4_k_cu_0a8a0876_28384cuda3std3__419piecewise_constructE - _ZN39_INTERNAL_f384161b_4_k_cu_0a8a0876_28384cuda3std3__45__cpo3endE)
_ZN39_INTERNAL_f384161b_4_k_cu_0a8a0876_28384cuda3std3__45__cpo3endE:
	.zero		1
	.type		_ZN39_INTERNAL_f384161b_4_k_cu_0a8a0876_28384cuda3std3__419piecewise_constructE,@object
	.size		_ZN39_INTERNAL_f384161b_4_k_cu_0a8a0876_28384cuda3std3__419piecewise_constructE,(_ZN39_INTERNAL_f384161b_4_k_cu_0a8a0876_28384cuda3std3__45__cpo4cendE - _ZN39_INTERNAL_f384161b_4_k_cu_0a8a0876_28384cuda3std3__419piecewise_constructE)
_ZN39_INTERNAL_f384161b_4_k_cu_0a8a0876_28384cuda3std3__419piecewise_constructE:
	.zero		1
	.type		_ZN39_INTERNAL_f384161b_4_k_cu_0a8a0876_28384cuda3std3__45__cpo4cendE,@object
	.size		_ZN39_INTERNAL_f384161b_4_k_cu_0a8a0876_28384cuda3std3__45__cpo4cendE,(_ZN39_INTERNAL_f384161b_4_k_cu_0a8a0876_28384cuda3std6ranges3__45__cpo4swapE - _ZN39_INTERNAL_f384161b_4_k_cu_0a8a0876_28384cuda3std3__45__cpo4cendE)
_ZN39_INTERNAL_f384161b_4_k_cu_0a8a0876_28384cuda3std3__45__cpo4cendE:
	.zero		1
	.type		_ZN39_INTERNAL_f384161b_4_k_cu_0a8a0876_28384cuda3std6ranges3__45__cpo4swapE,@object
	.size		_ZN39_INTERNAL_f384161b_4_k_cu_0a8a0876_28384cuda3std6ranges3__45__cpo4swapE,(.L_7 - _ZN39_INTERNAL_f384161b_4_k_cu_0a8a0876_28384cuda3std6ranges3__45__cpo4swapE)
_ZN39_INTERNAL_f384161b_4_k_cu_0a8a0876_28384cuda3std6ranges3__45__cpo4swapE:
	.zero		1
.L_7:


//--------------------- .nv.constant0._ZN7cutlass13device_kernelINS_4conv6kernel13ConvUniversalINS1_16ConvProblemShapeILNS1_8OperatorE0ELi3EEENS1_10collective14CollectiveConvINS1_46MainloopSm90TmaGmmaWarpSpecializedImplicitGemmILS5_0ELi11ELi3EN4cute5tupleIJNSA_1CILi2EEENSC_ILi1EEESE_EEENS1_36KernelImplicitTmaWarpSpecializedSm90ELi1EEENSB_IJNSC_ILi256EEENSC_ILi64EEENSB_IJNSC_ILi32EEEEEEEEENS_10bfloat16_tESN_NSA_8TiledMMAINSA_8MMA_AtomIJNSA_4SM904GMMA27MMA_64x64x16_F32BF16BF16_SSILNSR_5MajorE0ELST_0ELNSR_7ScaleInE1ELSU_1EEEEEENSA_6LayoutINSB_IJSE_SE_SE_EEENSB_IJNSC_ILi0EEESZ_SZ_EEEEENSB_IJNSA_10UnderscoreES12_S12_EEEEENS7_6detail26Sm90ImplicitGemmTileTraitsINSA_20SM90_TMA_LOAD_IM2COLENSA_14ComposedLayoutINSA_7SwizzleILi2ELi4ELi3EEENSA_18smem_ptr_flag_bitsILi16EEENSX_INSB_IJNSB_IJNSC_ILi8EEESK_EEENSB_IJSK_SE_EEENSB_IJSE_NSC_ILi11EEEEEEEEENSB_IJNSB_IJSK_SI_EEENSB_IJSE_SZ_EEENSB_IJSZ_NSC_ILi8192EEEEEEEEEEEEEvEENS16_INSA_23SM90_TMA_LOAD_MULTICASTENS18_IS1A_S1C_NSX_INSB_IJNSB_IJS1D_S1D_EEES1F_S1H_EEENSB_IJS1J_S1K_NSB_IJSZ_NSC_ILi2048EEEEEEEEEEEEEvEEEENS_8epilogue10collective6detail29Sm90TmaWarpSpecializedAdapterINS22_15DefaultEpilogueISN_NSB_IJNSB_IJllllEEESE_SZ_EEES27_NS21_6thread17LinearCombinationISN_Li1EffLNS28_9ScaleType4KindE0ELNS_15FloatRoundStyleE2ESN_EENS_4gemm15EpilogueDefaultEEEEEvvEEEEvNT_6ParamsE --------------------------
	.section	.nv.constant0._ZN7cutlass13device_kernelINS_4conv6kernel13ConvUniversalINS1_16ConvProblemShapeILNS1_8OperatorE0ELi3EEENS1_10collective14CollectiveConvINS1_46MainloopSm90TmaGmmaWarpSpecializedImplicitGemmILS5_0ELi11ELi3EN4cute5tupleIJNSA_1CILi2EEENSC_ILi1EEESE_EEENS1_36KernelImplicitTmaWarpSpecializedSm90ELi1EEENSB_IJNSC_ILi256EEENSC_ILi64EEENSB_IJNSC_ILi32EEEEEEEEENS_10bfloat16_tESN_NSA_8TiledMMAINSA_8MMA_AtomIJNSA_4SM904GMMA27MMA_64x64x16_F32BF16BF16_SSILNSR_5MajorE0ELST_0ELNSR_7ScaleInE1ELSU_1EEEEEENSA_6LayoutINSB_IJSE_SE_SE_EEENSB_IJNSC_ILi0EEESZ_SZ_EEEEENSB_IJNSA_10UnderscoreES12_S12_EEEEENS7_6detail26Sm90ImplicitGemmTileTraitsINSA_20SM90_TMA_LOAD_IM2COLENSA_14ComposedLayoutINSA_7SwizzleILi2ELi4ELi3EEENSA_18smem_ptr_flag_bitsILi16EEENSX_INSB_IJNSB_IJNSC_ILi8EEESK_EEENSB_IJSK_SE_EEENSB_IJSE_NSC_ILi11EEEEEEEEENSB_IJNSB_IJSK_SI_EEENSB_IJSE_SZ_EEENSB_IJSZ_NSC_ILi8192EEEEEEEEEEEEEvEENS16_INSA_23SM90_TMA_LOAD_MULTICASTENS18_IS1A_S1C_NSX_INSB_IJNSB_IJS1D_S1D_EEES1F_S1H_EEENSB_IJS1J_S1K_NSB_IJSZ_NSC_ILi2048EEEEEEEEEEEEEvEEEENS_8epilogue10collective6detail29Sm90TmaWarpSpecializedAdapterINS22_15DefaultEpilogueISN_NSB_IJNSB_IJllllEEESE_SZ_EEES27_NS21_6thread17LinearCombinationISN_Li1EffLNS28_9ScaleType4KindE0ELNS_15FloatRoundStyleE2ESN_EENS_4gemm15EpilogueDefaultEEEEEvvEEEEvNT_6ParamsE,"a",@progbits
	.sectionflags	@""
	.align	4
.nv.constant0._ZN7cutlass13device_kernelINS_4conv6kernel13ConvUniversalINS1_16ConvProblemShapeILNS1_8OperatorE0ELi3EEENS1_10collective14CollectiveConvINS1_46MainloopSm90TmaGmmaWarpSpecializedImplicitGemmILS5_0ELi11ELi3EN4cute5tupleIJNSA_1CILi2EEENSC_ILi1EEESE_EEENS1_36KernelImplicitTmaWarpSpecializedSm90ELi1EEENSB_IJNSC_ILi256EEENSC_ILi64EEENSB_IJNSC_ILi32EEEEEEEEENS_10bfloat16_tESN_NSA_8TiledMMAINSA_8MMA_AtomIJNSA_4SM904GMMA27MMA_64x64x16_F32BF16BF16_SSILNSR_5MajorE0ELST_0ELNSR_7ScaleInE1ELSU_1EEEEEENSA_6LayoutINSB_IJSE_SE_SE_EEENSB_IJNSC_ILi0EEESZ_SZ_EEEEENSB_IJNSA_10UnderscoreES12_S12_EEEEENS7_6detail26Sm90ImplicitGemmTileTraitsINSA_20SM90_TMA_LOAD_IM2COLENSA_14ComposedLayoutINSA_7SwizzleILi2ELi4ELi3EEENSA_18smem_ptr_flag_bitsILi16EEENSX_INSB_IJNSB_IJNSC_ILi8EEESK_EEENSB_IJSK_SE_EEENSB_IJSE_NSC_ILi11EEEEEEEEENSB_IJNSB_IJSK_SI_EEENSB_IJSE_SZ_EEENSB_IJSZ_NSC_ILi8192EEEEEEEEEEEEEvEENS16_INSA_23SM90_TMA_LOAD_MULTICASTENS18_IS1A_S1C_NSX_INSB_IJNSB_IJS1D_S1D_EEES1F_S1H_EEENSB_IJS1J_S1K_NSB_IJSZ_NSC_ILi2048EEEEEEEEEEEEEvEEEENS_8epilogue10collective6detail29Sm90TmaWarpSpecializedAdapterINS22_15DefaultEpilogueISN_NSB_IJNSB_IJllllEEESE_SZ_EEES27_NS21_6thread17LinearCombinationISN_Li1EffLNS28_9ScaleType4KindE0ELNS_15FloatRoundStyleE2ESN_EENS_4gemm15EpilogueDefaultEEEEEvvEEEEvNT_6ParamsE:
	.zero		1664


//--------------------- SYMBOLS --------------------------

	.type		.nv.reservedSmem.offset0,@object
	.size		.nv.reservedSmem.offset0,0x4
